//
// Generated by NVIDIA NVVM Compiler
//
// Compiler Build ID: CL-36424714
// Cuda compilation tools, release 13.0, V13.0.88
// Based on NVVM 20.0.0
//

.version 9.0
.target sm_100
.address_size 64

	// .globl	_Z23online_softmax_v_kernelPKfS0_PfS1_S1_iiiiif

.visible .entry _Z23online_softmax_v_kernelPKfS0_PfS1_S1_iiiiif(
	.param .u64 .ptr .align 1 _Z23online_softmax_v_kernelPKfS0_PfS1_S1_iiiiif_param_0,
	.param .u64 .ptr .align 1 _Z23online_softmax_v_kernelPKfS0_PfS1_S1_iiiiif_param_1,
	.param .u64 .ptr .align 1 _Z23online_softmax_v_kernelPKfS0_PfS1_S1_iiiiif_param_2,
	.param .u64 .ptr .align 1 _Z23online_softmax_v_kernelPKfS0_PfS1_S1_iiiiif_param_3,
	.param .u64 .ptr .align 1 _Z23online_softmax_v_kernelPKfS0_PfS1_S1_iiiiif_param_4,
	.param .u32 _Z23online_softmax_v_kernelPKfS0_PfS1_S1_iiiiif_param_5,
	.param .u32 _Z23online_softmax_v_kernelPKfS0_PfS1_S1_iiiiif_param_6,
	.param .u32 _Z23online_softmax_v_kernelPKfS0_PfS1_S1_iiiiif_param_7,
	.param .u32 _Z23online_softmax_v_kernelPKfS0_PfS1_S1_iiiiif_param_8,
	.param .u32 _Z23online_softmax_v_kernelPKfS0_PfS1_S1_iiiiif_param_9,
	.param .f32 _Z23online_softmax_v_kernelPKfS0_PfS1_S1_iiiiif_param_10
)
{
	.reg .pred 	%p<33>;
	.reg .b32 	%r<139>;
	.reg .b32 	%f<486>;
	.reg .b64 	%rd<81>;

	ld.param.u64 	%rd13, [_Z23online_softmax_v_kernelPKfS0_PfS1_S1_iiiiif_param_0];
	ld.param.u64 	%rd14, [_Z23online_softmax_v_kernelPKfS0_PfS1_S1_iiiiif_param_1];
	ld.param.u64 	%rd15, [_Z23online_softmax_v_kernelPKfS0_PfS1_S1_iiiiif_param_2];
	ld.param.u64 	%rd11, [_Z23online_softmax_v_kernelPKfS0_PfS1_S1_iiiiif_param_3];
	ld.param.u64 	%rd12, [_Z23online_softmax_v_kernelPKfS0_PfS1_S1_iiiiif_param_4];
	ld.param.u32 	%r49, [_Z23online_softmax_v_kernelPKfS0_PfS1_S1_iiiiif_param_5];
	ld.param.u32 	%r47, [_Z23online_softmax_v_kernelPKfS0_PfS1_S1_iiiiif_param_6];
	ld.param.u32 	%r50, [_Z23online_softmax_v_kernelPKfS0_PfS1_S1_iiiiif_param_7];
	ld.param.u32 	%r48, [_Z23online_softmax_v_kernelPKfS0_PfS1_S1_iiiiif_param_8];
	ld.param.u32 	%r51, [_Z23online_softmax_v_kernelPKfS0_PfS1_S1_iiiiif_param_9];
	ld.param.f32 	%f41, [_Z23online_softmax_v_kernelPKfS0_PfS1_S1_iiiiif_param_10];
	cvta.to.global.u64 	%rd1, %rd14;
	cvta.to.global.u64 	%rd2, %rd13;
	cvta.to.global.u64 	%rd3, %rd15;
	mov.u32 	%r1, %ctaid.x;
	add.s32 	%r2, %r49, %r1;
	setp.ge.s32 	%p1, %r2, %r50;
	setp.ge.s32 	%p2, %r1, %r51;
	or.pred  	%p3, %p1, %p2;
	@%p3 bra 	$L__BB0_41;
	cvta.to.global.u64 	%rd16, %rd11;
	cvta.to.global.u64 	%rd17, %rd12;
	mov.u32 	%r3, %tid.x;
	mul.wide.s32 	%rd18, %r2, 4;
	add.s64 	%rd4, %rd16, %rd18;
	ld.global.f32 	%f1, [%rd4];
	add.s64 	%rd5, %rd17, %rd18;
	ld.global.f32 	%f2, [%rd5];
	setp.lt.s32 	%p4, %r47, 1;
	mov.f32 	%f471, 0fFF800000;
	@%p4 bra 	$L__BB0_14;
	mul.lo.s32 	%r4, %r47, %r1;
	and.b32  	%r5, %r47, 15;
	setp.lt.u32 	%p5, %r47, 16;
	mov.f32 	%f471, 0fFF800000;
	mov.b32 	%r125, 0;
	@%p5 bra 	$L__BB0_5;
	and.b32  	%r125, %r47, 2147483632;
	mov.f32 	%f471, 0fFF800000;
	mov.b32 	%r123, 0;
$L__BB0_4:
	.pragma "nounroll";
	add.s32 	%r54, %r123, %r4;
	mul.wide.u32 	%rd19, %r54, 4;
	add.s64 	%rd20, %rd2, %rd19;
	ld.global.nc.f32 	%f46, [%rd20];
	mul.f32 	%f47, %f41, %f46;
	max.f32 	%f48, %f471, %f47;
	ld.global.nc.f32 	%f49, [%rd20+4];
	mul.f32 	%f50, %f41, %f49;
	max.f32 	%f51, %f48, %f50;
	ld.global.nc.f32 	%f52, [%rd20+8];
	mul.f32 	%f53, %f41, %f52;
	max.f32 	%f54, %f51, %f53;
	ld.global.nc.f32 	%f55, [%rd20+12];
	mul.f32 	%f56, %f41, %f55;
	max.f32 	%f57, %f54, %f56;
	ld.global.nc.f32 	%f58, [%rd20+16];
	mul.f32 	%f59, %f41, %f58;
	max.f32 	%f60, %f57, %f59;
	ld.global.nc.f32 	%f61, [%rd20+20];
	mul.f32 	%f62, %f41, %f61;
	max.f32 	%f63, %f60, %f62;
	ld.global.nc.f32 	%f64, [%rd20+24];
	mul.f32 	%f65, %f41, %f64;
	max.f32 	%f66, %f63, %f65;
	ld.global.nc.f32 	%f67, [%rd20+28];
	mul.f32 	%f68, %f41, %f67;
	max.f32 	%f69, %f66, %f68;
	ld.global.nc.f32 	%f70, [%rd20+32];
	mul.f32 	%f71, %f41, %f70;
	max.f32 	%f72, %f69, %f71;
	ld.global.nc.f32 	%f73, [%rd20+36];
	mul.f32 	%f74, %f41, %f73;
	max.f32 	%f75, %f72, %f74;
	ld.global.nc.f32 	%f76, [%rd20+40];
	mul.f32 	%f77, %f41, %f76;
	max.f32 	%f78, %f75, %f77;
	ld.global.nc.f32 	%f79, [%rd20+44];
	mul.f32 	%f80, %f41, %f79;
	max.f32 	%f81, %f78, %f80;
	ld.global.nc.f32 	%f82, [%rd20+48];
	mul.f32 	%f83, %f41, %f82;
	max.f32 	%f84, %f81, %f83;
	ld.global.nc.f32 	%f85, [%rd20+52];
	mul.f32 	%f86, %f41, %f85;
	max.f32 	%f87, %f84, %f86;
	ld.global.nc.f32 	%f88, [%rd20+56];
	mul.f32 	%f89, %f41, %f88;
	max.f32 	%f90, %f87, %f89;
	ld.global.nc.f32 	%f91, [%rd20+60];
	mul.f32 	%f92, %f41, %f91;
	max.f32 	%f471, %f90, %f92;
	add.s32 	%r123, %r123, 16;
	setp.ne.s32 	%p6, %r123, %r125;
	@%p6 bra 	$L__BB0_4;
$L__BB0_5:
	setp.eq.s32 	%p7, %r5, 0;
	@%p7 bra 	$L__BB0_14;
	and.b32  	%r10, %r47, 7;
	setp.lt.u32 	%p8, %r5, 8;
	@%p8 bra 	$L__BB0_8;
	add.s32 	%r55, %r125, %r4;
	mul.wide.u32 	%rd21, %r55, 4;
	add.s64 	%rd22, %rd2, %rd21;
	ld.global.nc.f32 	%f94, [%rd22];
	mul.f32 	%f95, %f41, %f94;
	max.f32 	%f96, %f471, %f95;
	cvt.u64.u32 	%rd23, %r4;
	cvt.u64.u32 	%rd24, %r125;
	add.s64 	%rd25, %rd24, %rd23;
	shl.b64 	%rd26, %rd25, 2;
	add.s64 	%rd27, %rd2, %rd26;
	ld.global.nc.f32 	%f97, [%rd27+4];
	mul.f32 	%f98, %f41, %f97;
	max.f32 	%f99, %f96, %f98;
	ld.global.nc.f32 	%f100, [%rd27+8];
	mul.f32 	%f101, %f41, %f100;
	max.f32 	%f102, %f99, %f101;
	ld.global.nc.f32 	%f103, [%rd27+12];
	mul.f32 	%f104, %f41, %f103;
	max.f32 	%f105, %f102, %f104;
	ld.global.nc.f32 	%f106, [%rd27+16];
	mul.f32 	%f107, %f41, %f106;
	max.f32 	%f108, %f105, %f107;
	ld.global.nc.f32 	%f109, [%rd27+20];
	mul.f32 	%f110, %f41, %f109;
	max.f32 	%f111, %f108, %f110;
	ld.global.nc.f32 	%f112, [%rd27+24];
	mul.f32 	%f113, %f41, %f112;
	max.f32 	%f114, %f111, %f113;
	ld.global.nc.f32 	%f115, [%rd27+28];
	mul.f32 	%f116, %f41, %f115;
	max.f32 	%f471, %f114, %f116;
	add.s32 	%r125, %r125, 8;
$L__BB0_8:
	setp.eq.s32 	%p9, %r10, 0;
	@%p9 bra 	$L__BB0_14;
	and.b32  	%r13, %r47, 3;
	setp.lt.u32 	%p10, %r10, 4;
	@%p10 bra 	$L__BB0_11;
	add.s32 	%r56, %r125, %r4;
	mul.wide.u32 	%rd28, %r56, 4;
	add.s64 	%rd29, %rd2, %rd28;
	ld.global.nc.f32 	%f118, [%rd29];
	mul.f32 	%f119, %f41, %f118;
	max.f32 	%f120, %f471, %f119;
	cvt.u64.u32 	%rd30, %r4;
	cvt.u64.u32 	%rd31, %r125;
	add.s64 	%rd32, %rd31, %rd30;
	shl.b64 	%rd33, %rd32, 2;
	add.s64 	%rd34, %rd2, %rd33;
	ld.global.nc.f32 	%f121, [%rd34+4];
	mul.f32 	%f122, %f41, %f121;
	max.f32 	%f123, %f120, %f122;
	ld.global.nc.f32 	%f124, [%rd34+8];
	mul.f32 	%f125, %f41, %f124;
	max.f32 	%f126, %f123, %f125;
	ld.global.nc.f32 	%f127, [%rd34+12];
	mul.f32 	%f128, %f41, %f127;
	max.f32 	%f471, %f126, %f128;
	add.s32 	%r125, %r125, 4;
$L__BB0_11:
	setp.eq.s32 	%p11, %r13, 0;
	@%p11 bra 	$L__BB0_14;
	mov.b32 	%r128, 0;
$L__BB0_13:
	.pragma "nounroll";
	add.s32 	%r58, %r125, %r4;
	mul.wide.u32 	%rd35, %r58, 4;
	add.s64 	%rd36, %rd2, %rd35;
	ld.global.nc.f32 	%f129, [%rd36];
	mul.f32 	%f130, %f41, %f129;
	max.f32 	%f471, %f471, %f130;
	add.s32 	%r125, %r125, 1;
	add.s32 	%r128, %r128, 1;
	setp.ne.s32 	%p12, %r128, %r13;
	@%p12 bra 	$L__BB0_13;
$L__BB0_14:
	setp.lt.s32 	%p13, %r47, 1;
	max.f32 	%f16, %f1, %f471;
	mov.f32 	%f479, 0f00000000;
	@%p13 bra 	$L__BB0_26;
	mul.lo.s32 	%r20, %r47, %r1;
	and.b32  	%r21, %r47, 7;
	setp.lt.u32 	%p14, %r47, 8;
	mov.f32 	%f479, 0f00000000;
	mov.b32 	%r131, 0;
	@%p14 bra 	$L__BB0_18;
	and.b32  	%r131, %r47, 2147483640;
	mov.f32 	%f479, 0f00000000;
	mov.b32 	%r129, 0;
$L__BB0_17:
	.pragma "nounroll";
	add.s32 	%r61, %r129, %r20;
	mul.wide.u32 	%rd37, %r61, 4;
	add.s64 	%rd38, %rd2, %rd37;
	ld.global.nc.f32 	%f135, [%rd38];
	mul.f32 	%f136, %f41, %f135;
	sub.f32 	%f137, %f136, %f16;
	fma.rn.f32 	%f138, %f137, 0f3BBB989D, 0f3F000000;
	cvt.sat.f32.f32 	%f139, %f138;
	mov.f32 	%f140, 0f4B400001;
	mov.f32 	%f141, 0f437C0000;
	fma.rm.f32 	%f142, %f139, %f141, %f140;
	add.f32 	%f143, %f142, 0fCB40007F;
	neg.f32 	%f144, %f143;
	fma.rn.f32 	%f145, %f137, 0f3FB8AA3B, %f144;
	fma.rn.f32 	%f146, %f137, 0f32A57060, %f145;
	mov.b32 	%r62, %f142;
	shl.b32 	%r63, %r62, 23;
	mov.b32 	%f147, %r63;
	ex2.approx.ftz.f32 	%f148, %f146;
	fma.rn.f32 	%f149, %f148, %f147, %f479;
	ld.global.nc.f32 	%f150, [%rd38+4];
	mul.f32 	%f151, %f41, %f150;
	sub.f32 	%f152, %f151, %f16;
	fma.rn.f32 	%f153, %f152, 0f3BBB989D, 0f3F000000;
	cvt.sat.f32.f32 	%f154, %f153;
	fma.rm.f32 	%f155, %f154, %f141, %f140;
	add.f32 	%f156, %f155, 0fCB40007F;
	neg.f32 	%f157, %f156;
	fma.rn.f32 	%f158, %f152, 0f3FB8AA3B, %f157;
	fma.rn.f32 	%f159, %f152, 0f32A57060, %f158;
	mov.b32 	%r64, %f155;
	shl.b32 	%r65, %r64, 23;
	mov.b32 	%f160, %r65;
	ex2.approx.ftz.f32 	%f161, %f159;
	fma.rn.f32 	%f162, %f161, %f160, %f149;
	ld.global.nc.f32 	%f163, [%rd38+8];
	mul.f32 	%f164, %f41, %f163;
	sub.f32 	%f165, %f164, %f16;
	fma.rn.f32 	%f166, %f165, 0f3BBB989D, 0f3F000000;
	cvt.sat.f32.f32 	%f167, %f166;
	fma.rm.f32 	%f168, %f167, %f141, %f140;
	add.f32 	%f169, %f168, 0fCB40007F;
	neg.f32 	%f170, %f169;
	fma.rn.f32 	%f171, %f165, 0f3FB8AA3B, %f170;
	fma.rn.f32 	%f172, %f165, 0f32A57060, %f171;
	mov.b32 	%r66, %f168;
	shl.b32 	%r67, %r66, 23;
	mov.b32 	%f173, %r67;
	ex2.approx.ftz.f32 	%f174, %f172;
	fma.rn.f32 	%f175, %f174, %f173, %f162;
	ld.global.nc.f32 	%f176, [%rd38+12];
	mul.f32 	%f177, %f41, %f176;
	sub.f32 	%f178, %f177, %f16;
	fma.rn.f32 	%f179, %f178, 0f3BBB989D, 0f3F000000;
	cvt.sat.f32.f32 	%f180, %f179;
	fma.rm.f32 	%f181, %f180, %f141, %f140;
	add.f32 	%f182, %f181, 0fCB40007F;
	neg.f32 	%f183, %f182;
	fma.rn.f32 	%f184, %f178, 0f3FB8AA3B, %f183;
	fma.rn.f32 	%f185, %f178, 0f32A57060, %f184;
	mov.b32 	%r68, %f181;
	shl.b32 	%r69, %r68, 23;
	mov.b32 	%f186, %r69;
	ex2.approx.ftz.f32 	%f187, %f185;
	fma.rn.f32 	%f188, %f187, %f186, %f175;
	ld.global.nc.f32 	%f189, [%rd38+16];
	mul.f32 	%f190, %f41, %f189;
	sub.f32 	%f191, %f190, %f16;
	fma.rn.f32 	%f192, %f191, 0f3BBB989D, 0f3F000000;
	cvt.sat.f32.f32 	%f193, %f192;
	fma.rm.f32 	%f194, %f193, %f141, %f140;
	add.f32 	%f195, %f194, 0fCB40007F;
	neg.f32 	%f196, %f195;
	fma.rn.f32 	%f197, %f191, 0f3FB8AA3B, %f196;
	fma.rn.f32 	%f198, %f191, 0f32A57060, %f197;
	mov.b32 	%r70, %f194;
	shl.b32 	%r71, %r70, 23;
	mov.b32 	%f199, %r71;
	ex2.approx.ftz.f32 	%f200, %f198;
	fma.rn.f32 	%f201, %f200, %f199, %f188;
	ld.global.nc.f32 	%f202, [%rd38+20];
	mul.f32 	%f203, %f41, %f202;
	sub.f32 	%f204, %f203, %f16;
	fma.rn.f32 	%f205, %f204, 0f3BBB989D, 0f3F000000;
	cvt.sat.f32.f32 	%f206, %f205;
	fma.rm.f32 	%f207, %f206, %f141, %f140;
	add.f32 	%f208, %f207, 0fCB40007F;
	neg.f32 	%f209, %f208;
	fma.rn.f32 	%f210, %f204, 0f3FB8AA3B, %f209;
	fma.rn.f32 	%f211, %f204, 0f32A57060, %f210;
	mov.b32 	%r72, %f207;
	shl.b32 	%r73, %r72, 23;
	mov.b32 	%f212, %r73;
	ex2.approx.ftz.f32 	%f213, %f211;
	fma.rn.f32 	%f214, %f213, %f212, %f201;
	ld.global.nc.f32 	%f215, [%rd38+24];
	mul.f32 	%f216, %f41, %f215;
	sub.f32 	%f217, %f216, %f16;
	fma.rn.f32 	%f218, %f217, 0f3BBB989D, 0f3F000000;
	cvt.sat.f32.f32 	%f219, %f218;
	fma.rm.f32 	%f220, %f219, %f141, %f140;
	add.f32 	%f221, %f220, 0fCB40007F;
	neg.f32 	%f222, %f221;
	fma.rn.f32 	%f223, %f217, 0f3FB8AA3B, %f222;
	fma.rn.f32 	%f224, %f217, 0f32A57060, %f223;
	mov.b32 	%r74, %f220;
	shl.b32 	%r75, %r74, 23;
	mov.b32 	%f225, %r75;
	ex2.approx.ftz.f32 	%f226, %f224;
	fma.rn.f32 	%f227, %f226, %f225, %f214;
	ld.global.nc.f32 	%f228, [%rd38+28];
	mul.f32 	%f229, %f41, %f228;
	sub.f32 	%f230, %f229, %f16;
	fma.rn.f32 	%f231, %f230, 0f3BBB989D, 0f3F000000;
	cvt.sat.f32.f32 	%f232, %f231;
	fma.rm.f32 	%f233, %f232, %f141, %f140;
	add.f32 	%f234, %f233, 0fCB40007F;
	neg.f32 	%f235, %f234;
	fma.rn.f32 	%f236, %f230, 0f3FB8AA3B, %f235;
	fma.rn.f32 	%f237, %f230, 0f32A57060, %f236;
	mov.b32 	%r76, %f233;
	shl.b32 	%r77, %r76, 23;
	mov.b32 	%f238, %r77;
	ex2.approx.ftz.f32 	%f239, %f237;
	fma.rn.f32 	%f479, %f239, %f238, %f227;
	add.s32 	%r129, %r129, 8;
	setp.ne.s32 	%p15, %r129, %r131;
	@%p15 bra 	$L__BB0_17;
$L__BB0_18:
	setp.eq.s32 	%p16, %r21, 0;
	@%p16 bra 	$L__BB0_26;
	and.b32  	%r26, %r47, 3;
	setp.lt.u32 	%p17, %r21, 4;
	@%p17 bra 	$L__BB0_21;
	add.s32 	%r78, %r131, %r20;
	mul.wide.u32 	%rd39, %r78, 4;
	add.s64 	%rd40, %rd2, %rd39;
	ld.global.nc.f32 	%f241, [%rd40];
	mul.f32 	%f242, %f41, %f241;
	sub.f32 	%f243, %f242, %f16;
	fma.rn.f32 	%f244, %f243, 0f3BBB989D, 0f3F000000;
	cvt.sat.f32.f32 	%f245, %f244;
	mov.f32 	%f246, 0f4B400001;
	mov.f32 	%f247, 0f437C0000;
	fma.rm.f32 	%f248, %f245, %f247, %f246;
	add.f32 	%f249, %f248, 0fCB40007F;
	neg.f32 	%f250, %f249;
	fma.rn.f32 	%f251, %f243, 0f3FB8AA3B, %f250;
	fma.rn.f32 	%f252, %f243, 0f32A57060, %f251;
	mov.b32 	%r79, %f248;
	shl.b32 	%r80, %r79, 23;
	mov.b32 	%f253, %r80;
	ex2.approx.ftz.f32 	%f254, %f252;
	fma.rn.f32 	%f255, %f254, %f253, %f479;
	cvt.u64.u32 	%rd41, %r20;
	cvt.u64.u32 	%rd42, %r131;
	add.s64 	%rd43, %rd42, %rd41;
	shl.b64 	%rd44, %rd43, 2;
	add.s64 	%rd45, %rd2, %rd44;
	ld.global.nc.f32 	%f256, [%rd45+4];
	mul.f32 	%f257, %f41, %f256;
	sub.f32 	%f258, %f257, %f16;
	fma.rn.f32 	%f259, %f258, 0f3BBB989D, 0f3F000000;
	cvt.sat.f32.f32 	%f260, %f259;
	fma.rm.f32 	%f261, %f260, %f247, %f246;
	add.f32 	%f262, %f261, 0fCB40007F;
	neg.f32 	%f263, %f262;
	fma.rn.f32 	%f264, %f258, 0f3FB8AA3B, %f263;
	fma.rn.f32 	%f265, %f258, 0f32A57060, %f264;
	mov.b32 	%r81, %f261;
	shl.b32 	%r82, %r81, 23;
	mov.b32 	%f266, %r82;
	ex2.approx.ftz.f32 	%f267, %f265;
	fma.rn.f32 	%f268, %f267, %f266, %f255;
	ld.global.nc.f32 	%f269, [%rd45+8];
	mul.f32 	%f270, %f41, %f269;
	sub.f32 	%f271, %f270, %f16;
	fma.rn.f32 	%f272, %f271, 0f3BBB989D, 0f3F000000;
	cvt.sat.f32.f32 	%f273, %f272;
	fma.rm.f32 	%f274, %f273, %f247, %f246;
	add.f32 	%f275, %f274, 0fCB40007F;
	neg.f32 	%f276, %f275;
	fma.rn.f32 	%f277, %f271, 0f3FB8AA3B, %f276;
	fma.rn.f32 	%f278, %f271, 0f32A57060, %f277;
	mov.b32 	%r83, %f274;
	shl.b32 	%r84, %r83, 23;
	mov.b32 	%f279, %r84;
	ex2.approx.ftz.f32 	%f280, %f278;
	fma.rn.f32 	%f281, %f280, %f279, %f268;
	ld.global.nc.f32 	%f282, [%rd45+12];
	mul.f32 	%f283, %f41, %f282;
	sub.f32 	%f284, %f283, %f16;
	fma.rn.f32 	%f285, %f284, 0f3BBB989D, 0f3F000000;
	cvt.sat.f32.f32 	%f286, %f285;
	fma.rm.f32 	%f287, %f286, %f247, %f246;
	add.f32 	%f288, %f287, 0fCB40007F;
	neg.f32 	%f289, %f288;
	fma.rn.f32 	%f290, %f284, 0f3FB8AA3B, %f289;
	fma.rn.f32 	%f291, %f284, 0f32A57060, %f290;
	mov.b32 	%r85, %f287;
	shl.b32 	%r86, %r85, 23;
	mov.b32 	%f292, %r86;
	ex2.approx.ftz.f32 	%f293, %f291;
	fma.rn.f32 	%f479, %f293, %f292, %f281;
	add.s32 	%r131, %r131, 4;
$L__BB0_21:
	setp.eq.s32 	%p18, %r26, 0;
	@%p18 bra 	$L__BB0_26;
	setp.eq.s32 	%p19, %r26, 1;
	@%p19 bra 	$L__BB0_24;
	add.s32 	%r87, %r131, %r20;
	mul.wide.u32 	%rd46, %r87, 4;
	add.s64 	%rd47, %rd2, %rd46;
	ld.global.nc.f32 	%f295, [%rd47];
	mul.f32 	%f296, %f41, %f295;
	sub.f32 	%f297, %f296, %f16;
	fma.rn.f32 	%f298, %f297, 0f3BBB989D, 0f3F000000;
	cvt.sat.f32.f32 	%f299, %f298;
	mov.f32 	%f300, 0f4B400001;
	mov.f32 	%f301, 0f437C0000;
	fma.rm.f32 	%f302, %f299, %f301, %f300;
	add.f32 	%f303, %f302, 0fCB40007F;
	neg.f32 	%f304, %f303;
	fma.rn.f32 	%f305, %f297, 0f3FB8AA3B, %f304;
	fma.rn.f32 	%f306, %f297, 0f32A57060, %f305;
	mov.b32 	%r88, %f302;
	shl.b32 	%r89, %r88, 23;
	mov.b32 	%f307, %r89;
	ex2.approx.ftz.f32 	%f308, %f306;
	fma.rn.f32 	%f309, %f308, %f307, %f479;
	cvt.u64.u32 	%rd48, %r20;
	cvt.u64.u32 	%rd49, %r131;
	add.s64 	%rd50, %rd49, %rd48;
	shl.b64 	%rd51, %rd50, 2;
	add.s64 	%rd52, %rd2, %rd51;
	ld.global.nc.f32 	%f310, [%rd52+4];
	mul.f32 	%f311, %f41, %f310;
	sub.f32 	%f312, %f311, %f16;
	fma.rn.f32 	%f313, %f312, 0f3BBB989D, 0f3F000000;
	cvt.sat.f32.f32 	%f314, %f313;
	fma.rm.f32 	%f315, %f314, %f301, %f300;
	add.f32 	%f316, %f315, 0fCB40007F;
	neg.f32 	%f317, %f316;
	fma.rn.f32 	%f318, %f312, 0f3FB8AA3B, %f317;
	fma.rn.f32 	%f319, %f312, 0f32A57060, %f318;
	mov.b32 	%r90, %f315;
	shl.b32 	%r91, %r90, 23;
	mov.b32 	%f320, %r91;
	ex2.approx.ftz.f32 	%f321, %f319;
	fma.rn.f32 	%f479, %f321, %f320, %f309;
	add.s32 	%r131, %r131, 2;
$L__BB0_24:
	and.b32  	%r92, %r47, 1;
	setp.eq.b32 	%p20, %r92, 1;
	not.pred 	%p21, %p20;
	@%p21 bra 	$L__BB0_26;
	add.s32 	%r93, %r131, %r20;
	mul.wide.u32 	%rd53, %r93, 4;
	add.s64 	%rd54, %rd2, %rd53;
	ld.global.nc.f32 	%f322, [%rd54];
	mul.f32 	%f323, %f41, %f322;
	sub.f32 	%f324, %f323, %f16;
	fma.rn.f32 	%f325, %f324, 0f3BBB989D, 0f3F000000;
	cvt.sat.f32.f32 	%f326, %f325;
	mov.f32 	%f327, 0f4B400001;
	mov.f32 	%f328, 0f437C0000;
	fma.rm.f32 	%f329, %f326, %f328, %f327;
	add.f32 	%f330, %f329, 0fCB40007F;
	neg.f32 	%f331, %f330;
	fma.rn.f32 	%f332, %f324, 0f3FB8AA3B, %f331;
	fma.rn.f32 	%f333, %f324, 0f32A57060, %f332;
	mov.b32 	%r94, %f329;
	shl.b32 	%r95, %r94, 23;
	mov.b32 	%f334, %r95;
	ex2.approx.ftz.f32 	%f335, %f333;
	fma.rn.f32 	%f479, %f335, %f334, %f479;
$L__BB0_26:
	sub.f32 	%f336, %f1, %f16;
	fma.rn.f32 	%f337, %f336, 0f3BBB989D, 0f3F000000;
	cvt.sat.f32.f32 	%f338, %f337;
	mov.f32 	%f339, 0f4B400001;
	mov.f32 	%f340, 0f437C0000;
	fma.rm.f32 	%f341, %f338, %f340, %f339;
	add.f32 	%f342, %f341, 0fCB40007F;
	neg.f32 	%f343, %f342;
	fma.rn.f32 	%f344, %f336, 0f3FB8AA3B, %f343;
	fma.rn.f32 	%f345, %f336, 0f32A57060, %f344;
	mov.b32 	%r96, %f341;
	shl.b32 	%r97, %r96, 23;
	mov.b32 	%f346, %r97;
	ex2.approx.ftz.f32 	%f347, %f345;
	mul.f32 	%f29, %f347, %f346;
	fma.rn.f32 	%f30, %f2, %f29, %f479;
	setp.ge.s32 	%p22, %r3, %r48;
	@%p22 bra 	$L__BB0_39;
	setp.gt.s32 	%p23, %r47, 0;
	mul.lo.s32 	%r31, %r48, %r2;
	mul.lo.s32 	%r32, %r47, %r1;
	mov.u32 	%r33, %ntid.x;
	mov.u32 	%r138, %r3;
	@%p23 bra 	$L__BB0_28;
	bra.uni 	$L__BB0_38;
$L__BB0_28:
	and.b32  	%r99, %r47, 2147483644;
	neg.s32 	%r34, %r99;
	cvt.u64.u32 	%rd6, %r32;
	mul.wide.s32 	%rd74, %r48, 4;
	shl.b64 	%rd58, %rd6, 2;
	add.s64 	%rd59, %rd58, %rd2;
	add.s64 	%rd8, %rd59, 8;
	mov.u32 	%r133, %r3;
$L__BB0_29:
	setp.lt.u32 	%p25, %r47, 4;
	add.s32 	%r101, %r133, %r31;
	mul.wide.s32 	%rd57, %r101, 4;
	add.s64 	%rd7, %rd3, %rd57;
	ld.global.f32 	%f31, [%rd7];
	mov.f32 	%f481, 0f00000000;
	mov.b32 	%r137, 0;
	@%p25 bra 	$L__BB0_32;
	mov.f32 	%f481, 0f00000000;
	mov.u64 	%rd80, %rd8;
	mov.u32 	%r134, %r133;
	mov.u32 	%r135, %r34;
$L__BB0_31:
	.pragma "nounroll";
	and.b32  	%r137, %r47, 2147483644;
	ld.global.nc.f32 	%f353, [%rd80+-8];
	mul.f32 	%f354, %f41, %f353;
	sub.f32 	%f355, %f354, %f16;
	fma.rn.f32 	%f356, %f355, 0f3BBB989D, 0f3F000000;
	cvt.sat.f32.f32 	%f357, %f356;
	mov.f32 	%f358, 0f4B400001;
	mov.f32 	%f359, 0f437C0000;
	fma.rm.f32 	%f360, %f357, %f359, %f358;
	add.f32 	%f361, %f360, 0fCB40007F;
	neg.f32 	%f362, %f361;
	fma.rn.f32 	%f363, %f355, 0f3FB8AA3B, %f362;
	fma.rn.f32 	%f364, %f355, 0f32A57060, %f363;
	mov.b32 	%r102, %f360;
	shl.b32 	%r103, %r102, 23;
	mov.b32 	%f365, %r103;
	ex2.approx.ftz.f32 	%f366, %f364;
	mul.f32 	%f367, %f366, %f365;
	mul.wide.s32 	%rd60, %r134, 4;
	add.s64 	%rd61, %rd1, %rd60;
	ld.global.nc.f32 	%f368, [%rd61];
	fma.rn.f32 	%f369, %f368, %f367, %f481;
	ld.global.nc.f32 	%f370, [%rd80+-4];
	mul.f32 	%f371, %f41, %f370;
	sub.f32 	%f372, %f371, %f16;
	fma.rn.f32 	%f373, %f372, 0f3BBB989D, 0f3F000000;
	cvt.sat.f32.f32 	%f374, %f373;
	fma.rm.f32 	%f375, %f374, %f359, %f358;
	add.f32 	%f376, %f375, 0fCB40007F;
	neg.f32 	%f377, %f376;
	fma.rn.f32 	%f378, %f372, 0f3FB8AA3B, %f377;
	fma.rn.f32 	%f379, %f372, 0f32A57060, %f378;
	mov.b32 	%r104, %f375;
	shl.b32 	%r105, %r104, 23;
	mov.b32 	%f380, %r105;
	ex2.approx.ftz.f32 	%f381, %f379;
	mul.f32 	%f382, %f381, %f380;
	add.s64 	%rd63, %rd61, %rd74;
	ld.global.nc.f32 	%f383, [%rd63];
	fma.rn.f32 	%f384, %f383, %f382, %f369;
	ld.global.nc.f32 	%f385, [%rd80];
	mul.f32 	%f386, %f41, %f385;
	sub.f32 	%f387, %f386, %f16;
	fma.rn.f32 	%f388, %f387, 0f3BBB989D, 0f3F000000;
	cvt.sat.f32.f32 	%f389, %f388;
	fma.rm.f32 	%f390, %f389, %f359, %f358;
	add.f32 	%f391, %f390, 0fCB40007F;
	neg.f32 	%f392, %f391;
	fma.rn.f32 	%f393, %f387, 0f3FB8AA3B, %f392;
	fma.rn.f32 	%f394, %f387, 0f32A57060, %f393;
	mov.b32 	%r106, %f390;
	shl.b32 	%r107, %r106, 23;
	mov.b32 	%f395, %r107;
	ex2.approx.ftz.f32 	%f396, %f394;
	mul.f32 	%f397, %f396, %f395;
	add.s64 	%rd64, %rd63, %rd74;
	ld.global.nc.f32 	%f398, [%rd64];
	fma.rn.f32 	%f399, %f398, %f397, %f384;
	ld.global.nc.f32 	%f400, [%rd80+4];
	mul.f32 	%f401, %f41, %f400;
	sub.f32 	%f402, %f401, %f16;
	fma.rn.f32 	%f403, %f402, 0f3BBB989D, 0f3F000000;
	cvt.sat.f32.f32 	%f404, %f403;
	fma.rm.f32 	%f405, %f404, %f359, %f358;
	add.f32 	%f406, %f405, 0fCB40007F;
	neg.f32 	%f407, %f406;
	fma.rn.f32 	%f408, %f402, 0f3FB8AA3B, %f407;
	fma.rn.f32 	%f409, %f402, 0f32A57060, %f408;
	mov.b32 	%r108, %f405;
	shl.b32 	%r109, %r108, 23;
	mov.b32 	%f410, %r109;
	ex2.approx.ftz.f32 	%f411, %f409;
	mul.f32 	%f412, %f411, %f410;
	add.s64 	%rd65, %rd64, %rd74;
	ld.global.nc.f32 	%f413, [%rd65];
	fma.rn.f32 	%f481, %f413, %f412, %f399;
	add.s32 	%r135, %r135, 4;
	shl.b32 	%r110, %r48, 2;
	add.s32 	%r134, %r134, %r110;
	add.s64 	%rd80, %rd80, 16;
	setp.ne.s32 	%p26, %r135, 0;
	@%p26 bra 	$L__BB0_31;
$L__BB0_32:
	and.b32  	%r111, %r47, 3;
	setp.eq.s32 	%p27, %r111, 0;
	@%p27 bra 	$L__BB0_37;
	setp.eq.s32 	%p28, %r111, 1;
	@%p28 bra 	$L__BB0_35;
	add.s32 	%r112, %r137, %r32;
	mul.wide.u32 	%rd66, %r112, 4;
	add.s64 	%rd67, %rd2, %rd66;
	ld.global.nc.f32 	%f415, [%rd67];
	mul.f32 	%f416, %f41, %f415;
	sub.f32 	%f417, %f416, %f16;
	fma.rn.f32 	%f418, %f417, 0f3BBB989D, 0f3F000000;
	cvt.sat.f32.f32 	%f419, %f418;
	mov.f32 	%f420, 0f4B400001;
	mov.f32 	%f421, 0f437C0000;
	fma.rm.f32 	%f422, %f419, %f421, %f420;
	add.f32 	%f423, %f422, 0fCB40007F;
	neg.f32 	%f424, %f423;
	fma.rn.f32 	%f425, %f417, 0f3FB8AA3B, %f424;
	fma.rn.f32 	%f426, %f417, 0f32A57060, %f425;
	mov.b32 	%r113, %f422;
	shl.b32 	%r114, %r113, 23;
	mov.b32 	%f427, %r114;
	ex2.approx.ftz.f32 	%f428, %f426;
	mul.f32 	%f429, %f428, %f427;
	mad.lo.s32 	%r115, %r137, %r48, %r133;
	mul.wide.s32 	%rd68, %r115, 4;
	add.s64 	%rd69, %rd1, %rd68;
	ld.global.nc.f32 	%f430, [%rd69];
	fma.rn.f32 	%f431, %f430, %f429, %f481;
	cvt.u64.u32 	%rd70, %r137;
	add.s64 	%rd71, %rd70, %rd6;
	shl.b64 	%rd72, %rd71, 2;
	add.s64 	%rd73, %rd2, %rd72;
	ld.global.nc.f32 	%f432, [%rd73+4];
	mul.f32 	%f433, %f41, %f432;
	sub.f32 	%f434, %f433, %f16;
	fma.rn.f32 	%f435, %f434, 0f3BBB989D, 0f3F000000;
	cvt.sat.f32.f32 	%f436, %f435;
	fma.rm.f32 	%f437, %f436, %f421, %f420;
	add.f32 	%f438, %f437, 0fCB40007F;
	neg.f32 	%f439, %f438;
	fma.rn.f32 	%f440, %f434, 0f3FB8AA3B, %f439;
	fma.rn.f32 	%f441, %f434, 0f32A57060, %f440;
	mov.b32 	%r116, %f437;
	shl.b32 	%r117, %r116, 23;
	mov.b32 	%f442, %r117;
	ex2.approx.ftz.f32 	%f443, %f441;
	mul.f32 	%f444, %f443, %f442;
	add.s64 	%rd75, %rd69, %rd74;
	ld.global.nc.f32 	%f445, [%rd75];
	fma.rn.f32 	%f481, %f445, %f444, %f431;
	add.s32 	%r137, %r137, 2;
$L__BB0_35:
	and.b32  	%r118, %r47, 1;
	setp.eq.b32 	%p29, %r118, 1;
	not.pred 	%p30, %p29;
	@%p30 bra 	$L__BB0_37;
	add.s32 	%r119, %r137, %r32;
	mul.wide.u32 	%rd76, %r119, 4;
	add.s64 	%rd77, %rd2, %rd76;
	ld.global.nc.f32 	%f446, [%rd77];
	mul.f32 	%f447, %f41, %f446;
	sub.f32 	%f448, %f447, %f16;
	fma.rn.f32 	%f449, %f448, 0f3BBB989D, 0f3F000000;
	cvt.sat.f32.f32 	%f450, %f449;
	mov.f32 	%f451, 0f4B400001;
	mov.f32 	%f452, 0f437C0000;
	fma.rm.f32 	%f453, %f450, %f452, %f451;
	add.f32 	%f454, %f453, 0fCB40007F;
	neg.f32 	%f455, %f454;
	fma.rn.f32 	%f456, %f448, 0f3FB8AA3B, %f455;
	fma.rn.f32 	%f457, %f448, 0f32A57060, %f456;
	mov.b32 	%r120, %f453;
	shl.b32 	%r121, %r120, 23;
	mov.b32 	%f458, %r121;
	ex2.approx.ftz.f32 	%f459, %f457;
	mul.f32 	%f460, %f459, %f458;
	mad.lo.s32 	%r122, %r137, %r48, %r133;
	mul.wide.s32 	%rd78, %r122, 4;
	add.s64 	%rd79, %rd1, %rd78;
	ld.global.nc.f32 	%f461, [%rd79];
	fma.rn.f32 	%f481, %f461, %f460, %f481;
$L__BB0_37:
	fma.rn.f32 	%f462, %f29, %f31, %f481;
	st.global.f32 	[%rd7], %f462;
	add.s32 	%r133, %r133, %r33;
	setp.lt.s32 	%p31, %r133, %r48;
	@%p31 bra 	$L__BB0_29;
	bra.uni 	$L__BB0_39;
$L__BB0_38:
	add.s32 	%r98, %r138, %r31;
	mul.wide.s32 	%rd55, %r98, 4;
	add.s64 	%rd56, %rd3, %rd55;
	ld.global.f32 	%f348, [%rd56];
	fma.rn.f32 	%f349, %f29, %f348, 0f00000000;
	st.global.f32 	[%rd56], %f349;
	add.s32 	%r138, %r138, %r33;
	setp.lt.s32 	%p24, %r138, %r48;
	@%p24 bra 	$L__BB0_38;
$L__BB0_39:
	setp.ne.s32 	%p32, %r3, 0;
	@%p32 bra 	$L__BB0_41;
	st.global.f32 	[%rd4], %f16;
	st.global.f32 	[%rd5], %f30;
$L__BB0_41:
	ret;

}
	// .globl	_Z16normalize_outputPfPKfii
.visible .entry _Z16normalize_outputPfPKfii(
	.param .u64 .ptr .align 1 _Z16normalize_outputPfPKfii_param_0,
	.param .u64 .ptr .align 1 _Z16normalize_outputPfPKfii_param_1,
	.param .u32 _Z16normalize_outputPfPKfii_param_2,
	.param .u32 _Z16normalize_outputPfPKfii_param_3
)
{
	.reg .pred 	%p<4>;
	.reg .b32 	%r<11>;
	.reg .b32 	%f<4>;
	.reg .b64 	%rd<9>;

	ld.param.u64 	%rd2, [_Z16normalize_outputPfPKfii_param_0];
	ld.param.u64 	%rd3, [_Z16normalize_outputPfPKfii_param_1];
	ld.param.u32 	%r8, [_Z16normalize_outputPfPKfii_param_2];
	ld.param.u32 	%r7, [_Z16normalize_outputPfPKfii_param_3];
	mov.u32 	%r1, %ctaid.x;
	setp.ge.s32 	%p1, %r1, %r8;
	@%p1 bra 	$L__BB1_4;
	cvta.to.global.u64 	%rd4, %rd3;
	mul.wide.u32 	%rd5, %r1, 4;
	add.s64 	%rd6, %rd4, %rd5;
	ld.global.nc.f32 	%f1, [%rd6];
	mov.u32 	%r10, %tid.x;
	setp.ge.s32 	%p2, %r10, %r7;
	@%p2 bra 	$L__BB1_4;
	mul.lo.s32 	%r3, %r7, %r1;
	mov.u32 	%r4, %ntid.x;
	cvta.to.global.u64 	%rd1, %rd2;
$L__BB1_3:
	add.s32 	%r9, %r10, %r3;
	mul.wide.s32 	%rd7, %r9, 4;
	add.s64 	%rd8, %rd1, %rd7;
	ld.global.f32 	%f2, [%rd8];
	div.rn.f32 	%f3, %f2, %f1;
	st.global.f32 	[%rd8], %f3;
	add.s32 	%r10, %r10, %r4;
	setp.lt.s32 	%p3, %r10, %r7;
	@%p3 bra 	$L__BB1_3;
$L__BB1_4:
	ret;

}


// ===== COMPILED SASS (sm_100) =====

	.target	sm_100

	.elftype	@"ET_EXEC"


//--------------------- .note.nv.tkinfo           --------------------------
	.section	.note.nv.tkinfo,"",@"SHT_NOTE"
	.sectionflags	@"SHF_NOTE_NV_TKINFO"
	.tkinfo
        /*0018*/ 	.word	0x00000002
        /*0030*/ 	.string	""
        /*0030*/ 	.string	"ptxas"
        /*0030*/ 	.string	"Cuda compilation tools, release 13.0, V13.0.88"
        /*0030*/ 	.string	"Build cuda_13.0.r13.0/compiler.36424714_0"
        /*0030*/ 	.string	"-arch sm_100 -m 64 "



//--------------------- .note.nv.cuinfo           --------------------------
	.section	.note.nv.cuinfo,"",@"SHT_NOTE"
	.sectionflags	@"SHF_NOTE_NV_CUINFO"
        /*0018*/ 	.short	0x0002
        /*001a*/ 	.short	0x0064
        /*001c*/ 	.short	0x0082
	.zero		2


//--------------------- .nv.info                  --------------------------
	.section	.nv.info,"",@"SHT_CUDA_INFO"
	.align	4


	//----- nvinfo : EIATTR_REGCOUNT
	.align		4
        /*0000*/ 	.byte	0x04, 0x2f
        /*0002*/ 	.short	(.L_1 - .L_0)
	.align		4
.L_0:
        /*0004*/ 	.word	index@(_Z23online_softmax_v_kernelPKfS0_PfS1_S1_iiiiif)
        /*0008*/ 	.word	0x00000028


	//----- nvinfo : EIATTR_FRAME_SIZE
	.align		4
.L_1:
        /*000c*/ 	.byte	0x04, 0x11
        /*000e*/ 	.short	(.L_3 - .L_2)
	.align		4
.L_2:
        /*0010*/ 	.word	index@(_Z23online_softmax_v_kernelPKfS0_PfS1_S1_iiiiif)
        /*0014*/ 	.word	0x00000000


	//----- nvinfo : EIATTR_REGCOUNT
	.align		4
.L_3:
        /*0018*/ 	.byte	0x04, 0x2f
        /*001a*/ 	.short	(.L_5 - .L_4)
	.align		4
.L_4:
        /*001c*/ 	.word	index@(_Z16normalize_outputPfPKfii)
        /*0020*/ 	.word	0x00000016


	//----- nvinfo : EIATTR_FRAME_SIZE
	.align		4
.L_5:
        /*0024*/ 	.byte	0x04, 0x11
        /*0026*/ 	.short	(.L_7 - .L_6)
	.align		4
.L_6:
        /*0028*/ 	.word	index@($__internal_0_$__cuda_sm3x_div_rn_noftz_f32_slowpath)
        /*002c*/ 	.word	0x00000000


	//----- nvinfo : EIATTR_FRAME_SIZE
	.align		4
.L_7:
        /*0030*/ 	.byte	0x04, 0x11
        /*0032*/ 	.short	(.L_9 - .L_8)
	.align		4
.L_8:
        /*0034*/ 	.word	index@(_Z16normalize_outputPfPKfii)
        /*0038*/ 	.word	0x00000000


	//----- nvinfo : EIATTR_MIN_STACK_SIZE
	.align		4
.L_9:
        /*003c*/ 	.byte	0x04, 0x12
        /*003e*/ 	.short	(.L_11 - .L_10)
	.align		4
.L_10:
        /*0040*/ 	.word	index@(_Z16normalize_outputPfPKfii)
        /*0044*/ 	.word	0x00000000


	//----- nvinfo : EIATTR_MIN_STACK_SIZE
	.align		4
.L_11:
        /*0048*/ 	.byte	0x04, 0x12
        /*004a*/ 	.short	(.L_13 - .L_12)
	.align		4
.L_12:
        /*004c*/ 	.word	index@(_Z23online_softmax_v_kernelPKfS0_PfS1_S1_iiiiif)
        /*0050*/ 	.word	0x00000000
.L_13:


//--------------------- .nv.compat                --------------------------
	.section	.nv.compat,"",@"SHT_CUDA_COMPAT_INFO"
	.align	4
        /*0000*/ 	.byte	0x02, 0x09, 0x00, 0x00, 0x02, 0x02, 0x01, 0x00, 0x02, 0x05, 0x05, 0x00, 0x03, 0x07, 0x01, 0x01
        /*0010*/ 	.byte	0x02, 0x03, 0x00, 0x00, 0x02, 0x06, 0x01, 0x00, 0x04, 0x0b, 0x08, 0x00, 0x01, 0x00, 0x00, 0x00
        /*0020*/ 	.byte	0x00, 0x00, 0x00, 0x00


//--------------------- .nv.info._Z16normalize_outputPfPKfii --------------------------
	.section	.nv.info._Z16normalize_outputPfPKfii,"",@"SHT_CUDA_INFO"
	.sectionflags	@""
	.align	4


	//----- nvinfo : EIATTR_CUDA_API_VERSION
	.align		4
        /*0000*/ 	.byte	0x04, 0x37
        /*0002*/ 	.short	(.L_15 - .L_14)
.L_14:
        /*0004*/ 	.word	0x00000082


	//----- nvinfo : EIATTR_KPARAM_INFO
	.align		4
.L_15:
        /*0008*/ 	.byte	0x04, 0x17
        /*000a*/ 	.short	(.L_17 - .L_16)
.L_16:
        /*000c*/ 	.word	0x00000000
        /*0010*/ 	.short	0x0003
        /*0012*/ 	.short	0x0014
        /*0014*/ 	.byte	0x00, 0xf0, 0x11, 0x00


	//----- nvinfo : EIATTR_KPARAM_INFO
	.align		4
.L_17:
        /*0018*/ 	.byte	0x04, 0x17
        /*001a*/ 	.short	(.L_19 - .L_18)
.L_18:
        /*001c*/ 	.word	0x00000000
        /*0020*/ 	.short	0x0002
        /*0022*/ 	.short	0x0010
        /*0024*/ 	.byte	0x00, 0xf0, 0x11, 0x00


	//----- nvinfo : EIATTR_KPARAM_INFO
	.align		4
.L_19:
        /*0028*/ 	.byte	0x04, 0x17
        /*002a*/ 	.short	(.L_21 - .L_20)
.L_20:
        /*002c*/ 	.word	0x00000000
        /*0030*/ 	.short	0x0001
        /*0032*/ 	.short	0x0008
        /*0034*/ 	.byte	0x00, 0xf5, 0x21, 0x00


	//----- nvinfo : EIATTR_KPARAM_INFO
	.align		4
.L_21:
        /*0038*/ 	.byte	0x04, 0x17
        /*003a*/ 	.short	(.L_23 - .L_22)
.L_22:
        /*003c*/ 	.word	0x00000000
        /*0040*/ 	.short	0x0000
        /*0042*/ 	.short	0x0000
        /*0044*/ 	.byte	0x00, 0xf5, 0x21, 0x00


	//----- nvinfo : EIATTR_SPARSE_MMA_MASK
	.align		4
.L_23:
        /*0048*/ 	.byte	0x03, 0x50
        /*004a*/ 	.short	0x0000


	//----- nvinfo : EIATTR_MAXREG_COUNT
	.align		4
        /*004c*/ 	.byte	0x03, 0x1b
        /*004e*/ 	.short	0x00ff


	//----- nvinfo : EIATTR_MERCURY_ISA_VERSION
	.align		4
        /*0050*/ 	.byte	0x03, 0x5f
        /*0052*/ 	.short	0x0101


	//----- nvinfo : EIATTR_VRC_CTA_INIT_COUNT
	.align		4
        /*0054*/ 	.byte	0x02, 0x4a
	.zero		1
	.zero		1


	//----- nvinfo : EIATTR_EXIT_INSTR_OFFSETS
	.align		4
        /*0058*/ 	.byte	0x04, 0x1c
        /*005a*/ 	.short	(.L_25 - .L_24)


	//   ....[0]....
.L_24:
        /*005c*/ 	.word	0x00000040


	//   ....[1]....
        /*0060*/ 	.word	0x00000080


	//   ....[2]....
        /*0064*/ 	.word	0x00000240


	//----- nvinfo : EIATTR_CRS_STACK_SIZE
	.align		4
.L_25:
        /*0068*/ 	.byte	0x04, 0x1e
        /*006a*/ 	.short	(.L_27 - .L_26)
.L_26:
        /*006c*/ 	.word	0x00000000


	//----- nvinfo : EIATTR_CBANK_PARAM_SIZE
	.align		4
.L_27:
        /*0070*/ 	.byte	0x03, 0x19
        /*0072*/ 	.short	0x0018


	//----- nvinfo : EIATTR_PARAM_CBANK
	.align		4
        /*0074*/ 	.byte	0x04, 0x0a
        /*0076*/ 	.short	(.L_29 - .L_28)
	.align		4
.L_28:
        /*0078*/ 	.word	index@(.nv.constant0._Z16normalize_outputPfPKfii)
        /*007c*/ 	.short	0x0380
        /*007e*/ 	.short	0x0018


	//----- nvinfo : EIATTR_SW_WAR
	.align		4
.L_29:
        /*0080*/ 	.byte	0x04, 0x36
        /*0082*/ 	.short	(.L_31 - .L_30)
.L_30:
        /*0084*/ 	.word	0x00000008
.L_31:


//--------------------- .nv.info._Z23online_softmax_v_kernelPKfS0_PfS1_S1_iiiiif --------------------------
	.section	.nv.info._Z23online_softmax_v_kernelPKfS0_PfS1_S1_iiiiif,"",@"SHT_CUDA_INFO"
	.sectionflags	@""
	.align	4


	//----- nvinfo : EIATTR_CUDA_API_VERSION
	.align		4
        /*0000*/ 	.byte	0x04, 0x37
        /*0002*/ 	.short	(.L_33 - .L_32)
.L_32:
        /*0004*/ 	.word	0x00000082


	//----- nvinfo : EIATTR_KPARAM_INFO
	.align		4
.L_33:
        /*0008*/ 	.byte	0x04, 0x17
        /*000a*/ 	.short	(.L_35 - .L_34)
.L_34:
        /*000c*/ 	.word	0x00000000
        /*0010*/ 	.short	0x000a
        /*0012*/ 	.short	0x003c
        /*0014*/ 	.byte	0x00, 0xf0, 0x11, 0x00


	//----- nvinfo : EIATTR_KPARAM_INFO
	.align		4
.L_35:
        /*0018*/ 	.byte	0x04, 0x17
        /*001a*/ 	.short	(.L_37 - .L_36)
.L_36:
        /*001c*/ 	.word	0x00000000
        /*0020*/ 	.short	0x0009
        /*0022*/ 	.short	0x0038
        /*0024*/ 	.byte	0x00, 0xf0, 0x11, 0x00


	//----- nvinfo : EIATTR_KPARAM_INFO
	.align		4
.L_37:
        /*0028*/ 	.byte	0x04, 0x17
        /*002a*/ 	.short	(.L_39 - .L_38)
.L_38:
        /*002c*/ 	.word	0x00000000
        /*0030*/ 	.short	0x0008
        /*0032*/ 	.short	0x0034
        /*0034*/ 	.byte	0x00, 0xf0, 0x11, 0x00


	//----- nvinfo : EIATTR_KPARAM_INFO
	.align		4
.L_39:
        /*0038*/ 	.byte	0x04, 0x17
        /*003a*/ 	.short	(.L_41 - .L_40)
.L_40:
        /*003c*/ 	.word	0x00000000
        /*0040*/ 	.short	0x0007
        /*0042*/ 	.short	0x0030
        /*0044*/ 	.byte	0x00, 0xf0, 0x11, 0x00


	//----- nvinfo : EIATTR_KPARAM_INFO
	.align		4
.L_41:
        /*0048*/ 	.byte	0x04, 0x17
        /*004a*/ 	.short	(.L_43 - .L_42)
.L_42:
        /*004c*/ 	.word	0x00000000
        /*0050*/ 	.short	0x0006
        /*0052*/ 	.short	0x002c
        /*0054*/ 	.byte	0x00, 0xf0, 0x11, 0x00


	//----- nvinfo : EIATTR_KPARAM_INFO
	.align		4
.L_43:
        /*0058*/ 	.byte	0x04, 0x17
        /*005a*/ 	.short	(.L_45 - .L_44)
.L_44:
        /*005c*/ 	.word	0x00000000
        /*0060*/ 	.short	0x0005
        /*0062*/ 	.short	0x0028
        /*0064*/ 	.byte	0x00, 0xf0, 0x11, 0x00


	//----- nvinfo : EIATTR_KPARAM_INFO
	.align		4
.L_45:
        /*0068*/ 	.byte	0x04, 0x17
        /*006a*/ 	.short	(.L_47 - .L_46)
.L_46:
        /*006c*/ 	.word	0x00000000
        /*0070*/ 	.short	0x0004
        /*0072*/ 	.short	0x0020
        /*0074*/ 	.byte	0x00, 0xf5, 0x21, 0x00


	//----- nvinfo : EIATTR_KPARAM_INFO
	.align		4
.L_47:
        /*0078*/ 	.byte	0x04, 0x17
        /*007a*/ 	.short	(.L_49 - .L_48)
.L_48:
        /*007c*/ 	.word	0x00000000
        /*0080*/ 	.short	0x0003
        /*0082*/ 	.short	0x0018
        /*0084*/ 	.byte	0x00, 0xf5, 0x21, 0x00


	//----- nvinfo : EIATTR_KPARAM_INFO
	.align		4
.L_49:
        /*0088*/ 	.byte	0x04, 0x17
        /*008a*/ 	.short	(.L_51 - .L_50)
.L_50:
        /*008c*/ 	.word	0x00000000
        /*0090*/ 	.short	0x0002
        /*0092*/ 	.short	0x0010
        /*0094*/ 	.byte	0x00, 0xf5, 0x21, 0x00


	//----- nvinfo : EIATTR_KPARAM_INFO
	.align		4
.L_51:
        /*0098*/ 	.byte	0x04, 0x17
        /*009a*/ 	.short	(.L_53 - .L_52)
.L_52:
        /*009c*/ 	.word	0x00000000
        /*00a0*/ 	.short	0x0001
        /*00a2*/ 	.short	0x0008
        /*00a4*/ 	.byte	0x00, 0xf5, 0x21, 0x00


	//----- nvinfo : EIATTR_KPARAM_INFO
	.align		4
.L_53:
        /*00a8*/ 	.byte	0x04, 0x17
        /*00aa*/ 	.short	(.L_55 - .L_54)
.L_54:
        /*00ac*/ 	.word	0x00000000
        /*00b0*/ 	.short	0x0000
        /*00b2*/ 	.short	0x0000
        /*00b4*/ 	.byte	0x00, 0xf5, 0x21, 0x00


	//----- nvinfo : EIATTR_SPARSE_MMA_MASK
	.align		4
.L_55:
        /*00b8*/ 	.byte	0x03, 0x50
        /*00ba*/ 	.short	0x0000


	//----- nvinfo : EIATTR_MAXREG_COUNT
	.align		4
        /*00bc*/ 	.byte	0x03, 0x1b
        /*00be*/ 	.short	0x00ff


	//----- nvinfo : EIATTR_MERCURY_ISA_VERSION
	.align		4
        /*00c0*/ 	.byte	0x03, 0x5f
        /*00c2*/ 	.short	0x0101


	//----- nvinfo : EIATTR_VRC_CTA_INIT_COUNT
	.align		4
        /*00c4*/ 	.byte	0x02, 0x4a
	.zero		1
	.zero		1


	//----- nvinfo : EIATTR_EXIT_INSTR_OFFSETS
	.align		4
        /*00c8*/ 	.byte	0x04, 0x1c
        /*00ca*/ 	.short	(.L_57 - .L_56)


	//   ....[0]....
.L_56:
        /*00cc*/ 	.word	0x00000080


	//   ....[1]....
        /*00d0*/ 	.word	0x000022c0


	//   ....[2]....
        /*00d4*/ 	.word	0x00002330


	//----- nvinfo : EIATTR_CRS_STACK_SIZE
	.align		4
.L_57:
        /*00d8*/ 	.byte	0x04, 0x1e
        /*00da*/ 	.short	(.L_59 - .L_58)
.L_58:
        /*00dc*/ 	.word	0x00000000


	//----- nvinfo : EIATTR_CBANK_PARAM_SIZE
	.align		4
.L_59:
        /*00e0*/ 	.byte	0x03, 0x19
        /*00e2*/ 	.short	0x0040


	//----- nvinfo : EIATTR_PARAM_CBANK
	.align		4
        /*00e4*/ 	.byte	0x04, 0x0a
        /*00e6*/ 	.short	(.L_61 - .L_60)
	.align		4
.L_60:
        /*00e8*/ 	.word	index@(.nv.constant0._Z23online_softmax_v_kernelPKfS0_PfS1_S1_iiiiif)
        /*00ec*/ 	.short	0x0380
        /*00ee*/ 	.short	0x0040


	//----- nvinfo : EIATTR_SW_WAR
	.align		4
.L_61:
        /*00f0*/ 	.byte	0x04, 0x36
        /*00f2*/ 	.short	(.L_63 - .L_62)
.L_62:
        /*00f4*/ 	.word	0x00000008
.L_63:


//--------------------- .nv.callgraph             --------------------------
	.section	.nv.callgraph,"",@"SHT_CUDA_CALLGRAPH"
	.align	4
	.sectionentsize	8
	.align		4
        /*0000*/ 	.word	0x00000000
	.align		4
        /*0004*/ 	.word	0xffffffff
	.align		4
        /*0008*/ 	.word	0x00000000
	.align		4
        /*000c*/ 	.word	0xfffffffe
	.align		4
        /*0010*/ 	.word	0x00000000
	.align		4
        /*0014*/ 	.word	0xfffffffd
	.align		4
        /*0018*/ 	.word	0x00000000
	.align		4
        /*001c*/ 	.word	0xfffffffc


//--------------------- .text._Z16normalize_outputPfPKfii --------------------------
	.section	.text._Z16normalize_outputPfPKfii,"ax",@progbits
	.align	128
        .global         _Z16normalize_outputPfPKfii
        .type           _Z16normalize_outputPfPKfii,@function
        .size           _Z16normalize_outputPfPKfii,(.L_x_36 - _Z16normalize_outputPfPKfii)
        .other          _Z16normalize_outputPfPKfii,@"STO_CUDA_ENTRY STV_DEFAULT"
_Z16normalize_outputPfPKfii:
.text._Z16normalize_outputPfPKfii:
[----:B------:R-:W-:Y:S01]  /*0000*/  LDC R1, c[0x0][0x37c] ;  /* 0x0000df00ff017b82 */ /* 0x000fe20000000800 */
[----:B------:R-:W0:Y:S01]  /*0010*/  S2R R2, SR_CTAID.X ;  /* 0x0000000000027919 */ /* 0x000e220000002500 */
[----:B------:R-:W0:Y:S02]  /*0020*/  LDCU UR4, c[0x0][0x390] ;  /* 0x00007200ff0477ac */ /* 0x000e240008000800 */
[----:B0-----:R-:W-:-:S13]  /*0030*/  ISETP.GE.AND P0, PT, R2, UR4, PT ;  /* 0x0000000402007c0c */ /* 0x001fda000bf06270 */
[----:B------:R-:W-:Y:S05]  /*0040*/  @P0 EXIT ;  /* 0x000000000000094d */ /* 0x000fea0003800000 */
[----:B------:R-:W0:Y:S01]  /*0050*/  S2R R9, SR_TID.X ;  /* 0x0000000000097919 */ /* 0x000e220000002100 */
[----:B------:R-:W0:Y:S02]  /*0060*/  LDCU UR4, c[0x0][0x394] ;  /* 0x00007280ff0477ac */ /* 0x000e240008000800 */
[----:B0-----:R-:W-:-:S13]  /*0070*/  ISETP.GE.AND P0, PT, R9, UR4, PT ;  /* 0x0000000409007c0c */ /* 0x001fda000bf06270 */
[----:B------:R-:W-:Y:S05]  /*0080*/  @P0 EXIT ;  /* 0x000000000000094d */ /* 0x000fea0003800000 */
[----:B------:R-:W0:Y:S01]  /*0090*/  LDC.64 R6, c[0x0][0x388] ;  /* 0x0000e200ff067b82 */ /* 0x000e220000000a00 */
[----:B------:R-:W1:Y:S07]  /*00a0*/  LDCU.64 UR4, c[0x0][0x358] ;  /* 0x00006b00ff0477ac */ /* 0x000e6e0008000a00 */
[----:B------:R-:W2:Y:S01]  /*00b0*/  LDC.64 R4, c[0x0][0x380] ;  /* 0x0000e000ff047b82 */ /* 0x000ea20000000a00 */
[----:B------:R-:W3:Y:S01]  /*00c0*/  LDCU UR6, c[0x0][0x360] ;  /* 0x00006c00ff0677ac */ /* 0x000ee20008000800 */
[----:B------:R-:W4:Y:S01]  /*00d0*/  LDCU UR7, c[0x0][0x394] ;  /* 0x00007280ff0777ac */ /* 0x000f220008000800 */
[----:B0-----:R-:W-:-:S05]  /*00e0*/  IMAD.WIDE.U32 R6, R2, 0x4, R6 ;  /* 0x0000000402067825 */ /* 0x001fca00078e0006 */
[----:B-1-34-:R0:W5:Y:S02]  /*00f0*/  LDG.E.CONSTANT R3, desc[UR4][R6.64] ;  /* 0x0000000406037981 */ /* 0x01a164000c1e9900 */
.L_x_2:
[----:B01----:R-:W-:-:S04]  /*0100*/  IMAD R7, R2, UR7, R9 ;  /* 0x0000000702077c24 */ /* 0x003fc8000f8e0209 */
[----:B--2---:R-:W-:-:S05]  /*0110*/  IMAD.WIDE R6, R7, 0x4, R4 ;  /* 0x0000000407067825 */ /* 0x004fca00078e0204 */
[----:B------:R-:W2:Y:S01]  /*0120*/  LDG.E R0, desc[UR4][R6.64] ;  /* 0x0000000406007981 */ /* 0x000ea2000c1e1900 */
[----:B-----5:R-:W0:Y:S01]  /*0130*/  MUFU.RCP R8, R3 ;  /* 0x0000000300087308 */ /* 0x020e220000001000 */
[----:B------:R-:W-:Y:S01]  /*0140*/  VIADD R9, R9, UR6 ;  /* 0x0000000609097c36 */ /* 0x000fe20008000000 */
[----:B------:R-:W-:Y:S04]  /*0150*/  BSSY.RECONVERGENT B0, `(.L_x_0) ;  /* 0x000000c000007945 */ /* 0x000fe80003800200 */
[----:B------:R-:W-:Y:S01]  /*0160*/  ISETP.GE.AND P2, PT, R9, UR7, PT ;  /* 0x0000000709007c0c */ /* 0x000fe2000bf46270 */
[----:B0-----:R-:W-:-:S04]  /*0170*/  FFMA R11, -R3, R8, 1 ;  /* 0x3f800000030b7423 */ /* 0x001fc80000000108 */
[----:B------:R-:W-:Y:S01]  /*0180*/  FFMA R11, R8, R11, R8 ;  /* 0x0000000b080b7223 */ /* 0x000fe20000000008 */
[----:B--2---:R-:W0:Y:S03]  /*0190*/  FCHK P0, R0, R3 ;  /* 0x0000000300007302 */ /* 0x004e260000000000 */
[----:B------:R-:W-:-:S04]  /*01a0*/  FFMA R8, R0, R11, RZ ;  /* 0x0000000b00087223 */ /* 0x000fc800000000ff */
[----:B------:R-:W-:-:S04]  /*01b0*/  FFMA R10, -R3, R8, R0 ;  /* 0x00000008030a7223 */ /* 0x000fc80000000100 */
[----:B------:R-:W-:Y:S01]  /*01c0*/  FFMA R11, R11, R10, R8 ;  /* 0x0000000a0b0b7223 */ /* 0x000fe20000000008 */
[----:B0-----:R-:W-:Y:S06]  /*01d0*/  @!P0 BRA `(.L_x_1) ;  /* 0x00000000000c8947 */ /* 0x001fec0003800000 */
[----:B------:R-:W-:-:S07]  /*01e0*/  MOV R8, 0x200 ;  /* 0x0000020000087802 */ /* 0x000fce0000000f00 */
[----:B------:R-:W-:Y:S05]  /*01f0*/  CALL.REL.NOINC `($__internal_0_$__cuda_sm3x_div_rn_noftz_f32_slowpath) ;  /* 0x0000000000147944 */ /* 0x000fea0003c00000 */
[----:B------:R-:W-:-:S07]  /*0200*/  IMAD.MOV.U32 R11, RZ, RZ, R0 ;  /* 0x000000ffff0b7224 */ /* 0x000fce00078e0000 */
.L_x_1:
[----:B------:R-:W-:Y:S05]  /*0210*/  BSYNC.RECONVERGENT B0 ;  /* 0x0000000000007941 */ /* 0x000fea0003800200 */
.L_x_0:
[----:B------:R1:W-:Y:S01]  /*0220*/  STG.E desc[UR4][R6.64], R11 ;  /* 0x0000000b06007986 */ /* 0x0003e2000c101904 */
[----:B------:R-:W-:Y:S05]  /*0230*/  @!P2 BRA `(.L_x_2) ;  /* 0xfffffffc00b0a947 */ /* 0x000fea000383ffff */
[----:B------:R-:W-:Y:S05]  /*0240*/  EXIT ;  /* 0x000000000000794d */ /* 0x000fea0003800000 */
        .weak           $__internal_0_$__cuda_sm3x_div_rn_noftz_f32_slowpath
        .type           $__internal_0_$__cuda_sm3x_div_rn_noftz_f32_slowpath,@function
        .size           $__internal_0_$__cuda_sm3x_div_rn_noftz_f32_slowpath,(.L_x_36 - $__internal_0_$__cuda_sm3x_div_rn_noftz_f32_slowpath)
$__internal_0_$__cuda_sm3x_div_rn_noftz_f32_slowpath:
[--C-:B------:R-:W-:Y:S01]  /*0250*/  SHF.R.U32.HI R11, RZ, 0x17, R3.reuse ;  /* 0x00000017ff0b7819 */ /* 0x100fe20000011603 */
[----:B------:R-:W-:Y:S01]  /*0260*/  BSSY.RECONVERGENT B1, `(.L_x_3) ;  /* 0x0000064000017945 */ /* 0x000fe20003800200 */
[--C-:B------:R-:W-:Y:S01]  /*0270*/  SHF.R.U32.HI R10, RZ, 0x17, R0.reuse ;  /* 0x00000017ff0a7819 */ /* 0x100fe20000011600 */
[----:B------:R-:W-:Y:S01]  /*0280*/  IMAD.MOV.U32 R12, RZ, RZ, R0 ;  /* 0x000000ffff0c7224 */ /* 0x000fe200078e0000 */
[----:B------:R-:W-:Y:S01]  /*0290*/  LOP3.LUT R11, R11, 0xff, RZ, 0xc0, !PT ;  /* 0x000000ff0b0b7812 */ /* 0x000fe200078ec0ff */
[----:B------:R-:W-:Y:S01]  /*02a0*/  IMAD.MOV.U32 R13, RZ, RZ, R3 ;  /* 0x000000ffff0d7224 */ /* 0x000fe200078e0003 */
[----:B------:R-:W-:-:S03]  /*02b0*/  LOP3.LUT R16, R10, 0xff, RZ, 0xc0, !PT ;  /* 0x000000ff0a107812 */ /* 0x000fc600078ec0ff */
[----:B------:R-:W-:Y:S02]  /*02c0*/  VIADD R14, R11, 0xffffffff ;  /* 0xffffffff0b0e7836 */ /* 0x000fe40000000000 */
[----:B------:R-:W-:-:S03]  /*02d0*/  VIADD R15, R16, 0xffffffff ;  /* 0xffffffff100f7836 */ /* 0x000fc60000000000 */
[----:B------:R-:W-:-:S04]  /*02e0*/  ISETP.GT.U32.AND P0, PT, R14, 0xfd, PT ;  /* 0x000000fd0e00780c */ /* 0x000fc80003f04070 */
[----:B------:R-:W-:-:S13]  /*02f0*/  ISETP.GT.U32.OR P0, PT, R15, 0xfd, P0 ;  /* 0x000000fd0f00780c */ /* 0x000fda0000704470 */
[----:B------:R-:W-:Y:S01]  /*0300*/  @!P0 IMAD.MOV.U32 R10, RZ, RZ, RZ ;  /* 0x000000ffff0a8224 */ /* 0x000fe200078e00ff */
[----:B------:R-:W-:Y:S06]  /*0310*/  @!P0 BRA `(.L_x_4) ;  /* 0x00000000005c8947 */ /* 0x000fec0003800000 */
[----:B------:R-:W-:Y:S02]  /*0320*/  FSETP.GTU.FTZ.AND P1, PT, |R3|, +INF , PT ;  /* 0x7f8000000300780b */ /* 0x000fe40003f3c200 */
[----:B------:R-:W-:-:S04]  /*0330*/  FSETP.GTU.FTZ.AND P0, PT, |R0|, +INF , PT ;  /* 0x7f8000000000780b */ /* 0x000fc80003f1c200 */
[----:B------:R-:W-:-:S13]  /*0340*/  PLOP3.LUT P0, PT, P0, P1, PT, 0xf8, 0x8f ;  /* 0x00000000008f781c */ /* 0x000fda0000703f70 */
[----:B------:R-:W-:Y:S05]  /*0350*/  @P0 BRA `(.L_x_5) ;  /* 0x00000004004c0947 */ /* 0x000fea0003800000 */
[----:B------:R-:W-:-:S13]  /*0360*/  LOP3.LUT P0, RZ, R13, 0x7fffffff, R12, 0xc8, !PT ;  /* 0x7fffffff0dff7812 */ /* 0x000fda000780c80c */
[----:B------:R-:W-:Y:S05]  /*0370*/  @!P0 BRA `(.L_x_6) ;  /* 0x00000004003c8947 */ /* 0x000fea0003800000 */
[C---:B------:R-:W-:Y:S02]  /*0380*/  FSETP.NEU.FTZ.AND P3, PT, |R0|.reuse, +INF , PT ;  /* 0x7f8000000000780b */ /* 0x040fe40003f7d200 */
[----:B------:R-:W-:Y:S02]  /*0390*/  FSETP.NEU.FTZ.AND P1, PT, |R3|, +INF , PT ;  /* 0x7f8000000300780b */ /* 0x000fe40003f3d200 */
[----:B------:R-:W-:-:S11]  /*03a0*/  FSETP.NEU.FTZ.AND P0, PT, |R0|, +INF , PT ;  /* 0x7f8000000000780b */ /* 0x000fd60003f1d200 */
[----:B------:R-:W-:Y:S05]  /*03b0*/  @!P1 BRA !P3, `(.L_x_6) ;  /* 0x00000004002c9947 */ /* 0x000fea0005800000 */
[----:B------:R-:W-:-:S04]  /*03c0*/  LOP3.LUT P3, RZ, R12, 0x7fffffff, RZ, 0xc0, !PT ;  /* 0x7fffffff0cff7812 */ /* 0x000fc8000786c0ff */
[----:B------:R-:W-:-:S13]  /*03d0*/  PLOP3.LUT P1, PT, P1, P3, PT, 0x2f, 0xf2 ;  /* 0x0000000000f2781c */ /* 0x000fda0000f26577 */
[----:B------:R-:W-:Y:S05]  /*03e0*/  @P1 BRA `(.L_x_7) ;  /* 0x0000000400181947 */ /* 0x000fea0003800000 */
[----:B------:R-:W-:-:S04]  /*03f0*/  LOP3.LUT P1, RZ, R13, 0x7fffffff, RZ, 0xc0, !PT ;  /* 0x7fffffff0dff7812 */ /* 0x000fc8000782c0ff */
[----:B------:R-:W-:-:S13]  /*0400*/  PLOP3.LUT P0, PT, P0, P1, PT, 0x2f, 0xf2 ;  /* 0x0000000000f2781c */ /* 0x000fda0000702577 */
[----:B------:R-:W-:Y:S05]  /*0410*/  @P0 BRA `(.L_x_8) ;  /* 0x0000000400000947 */ /* 0x000fea0003800000 */
[----:B------:R-:W-:Y:S02]  /*0420*/  ISETP.GE.AND P0, PT, R15, RZ, PT ;  /* 0x000000ff0f00720c */ /* 0x000fe40003f06270 */
[----:B------:R-:W-:-:S11]  /*0430*/  ISETP.GE.AND P1, PT, R14, RZ, PT ;  /* 0x000000ff0e00720c */ /* 0x000fd60003f26270 */
[----:B------:R-:W-:Y:S02]  /*0440*/  @P0 IMAD.MOV.U32 R10, RZ, RZ, RZ ;  /* 0x000000ffff0a0224 */ /* 0x000fe400078e00ff */
[----:B------:R-:W-:Y:S01]  /*0450*/  @!P0 FFMA R12, R0, 1.84467440737095516160e+19, RZ ;  /* 0x5f800000000c8823 */ /* 0x000fe200000000ff */
[----:B------:R-:W-:Y:S02]  /*0460*/  @!P0 IMAD.MOV.U32 R10, RZ, RZ, -0x40 ;  /* 0xffffffc0ff0a8424 */ /* 0x000fe400078e00ff */
[----:B------:R-:W-:Y:S02]  /*0470*/  @!P1 FFMA R13, R3, 1.84467440737095516160e+19, RZ ;  /* 0x5f800000030d9823 */ /* 0x000fe400000000ff */
[----:B------:R-:W-:-:S07]  /*0480*/  @!P1 VIADD R10, R10, 0x40 ;  /* 0x000000400a0a9836 */ /* 0x000fce0000000000 */
.L_x_4:
[----:B------:R-:W-:Y:S01]  /*0490*/  LEA R0, R11, 0xc0800000, 0x17 ;  /* 0xc08000000b007811 */ /* 0x000fe200078eb8ff */
[----:B------:R-:W-:Y:S04]  /*04a0*/  BSSY.RECONVERGENT B2, `(.L_x_9) ;  /* 0x0000036000027945 */ /* 0x000fe80003800200 */
[----:B------:R-:W-:Y:S02]  /*04b0*/  IMAD.IADD R14, R13, 0x1, -R0 ;  /* 0x000000010d0e7824 */ /* 0x000fe400078e0a00 */
[----:B------:R-:W-:Y:S02]  /*04c0*/  VIADD R13, R16, 0xffffff81 ;  /* 0xffffff81100d7836 */ /* 0x000fe40000000000 */
[----:B------:R-:W0:Y:S01]  /*04d0*/  MUFU.RCP R15, R14 ;  /* 0x0000000e000f7308 */ /* 0x000e220000001000 */
[----:B------:R-:W-:Y:S01]  /*04e0*/  FADD.FTZ R17, -R14, -RZ ;  /* 0x800000ff0e117221 */ /* 0x000fe20000010100 */
[C---:B------:R-:W-:Y:S01]  /*04f0*/  IMAD R0, R13.reuse, -0x800000, R12 ;  /* 0xff8000000d007824 */ /* 0x040fe200078e020c */
[----:B------:R-:W-:-:S05]  /*0500*/  IADD3 R13, PT, PT, R13, 0x7f, -R11 ;  /* 0x0000007f0d0d7810 */ /* 0x000fca0007ffe80b */
[----:B------:R-:W-:Y:S02]  /*0510*/  IMAD.IADD R13, R13, 0x1, R10 ;  /* 0x000000010d0d7824 */ /* 0x000fe400078e020a */
[----:B0-----:R-:W-:-:S04]  /*0520*/  FFMA R16, R15, R17, 1 ;  /* 0x3f8000000f107423 */ /* 0x001fc80000000011 */
[----:B------:R-:W-:-:S04]  /*0530*/  FFMA R19, R15, R16, R15 ;  /* 0x000000100f137223 */ /* 0x000fc8000000000f */
[----:B------:R-:W-:-:S04]  /*0540*/  FFMA R12, R0, R19, RZ ;  /* 0x00000013000c7223 */ /* 0x000fc800000000ff */
[----:B------:R-:W-:-:S04]  /*0550*/  FFMA R15, R17, R12, R0 ;  /* 0x0000000c110f7223 */ /* 0x000fc80000000000 */
[----:B------:R-:W-:-:S04]  /*0560*/  FFMA R16, R19, R15, R12 ;  /* 0x0000000f13107223 */ /* 0x000fc8000000000c */
[----:B------:R-:W-:-:S04]  /*0570*/  FFMA R17, R17, R16, R0 ;  /* 0x0000001011117223 */ /* 0x000fc80000000000 */
[----:B------:R-:W-:-:S05]  /*0580*/  FFMA R0, R19, R17, R16 ;  /* 0x0000001113007223 */ /* 0x000fca0000000010 */
[----:B------:R-:W-:-:S04]  /*0590*/  SHF.R.U32.HI R11, RZ, 0x17, R0 ;  /* 0x00000017ff0b7819 */ /* 0x000fc80000011600 */
[----:B------:R-:W-:-:S05]  /*05a0*/  LOP3.LUT R11, R11, 0xff, RZ, 0xc0, !PT ;  /* 0x000000ff0b0b7812 */ /* 0x000fca00078ec0ff */
[----:B------:R-:W-:-:S04]  /*05b0*/  IMAD.IADD R14, R11, 0x1, R13 ;  /* 0x000000010b0e7824 */ /* 0x000fc800078e020d */
[----:B------:R-:W-:-:S05]  /*05c0*/  VIADD R10, R14, 0xffffffff ;  /* 0xffffffff0e0a7836 */ /* 0x000fca0000000000 */
[----:B------:R-:W-:-:S13]  /*05d0*/  ISETP.GE.U32.AND P0, PT, R10, 0xfe, PT ;  /* 0x000000fe0a00780c */ /* 0x000fda0003f06070 */
[----:B------:R-:W-:Y:S05]  /*05e0*/  @!P0 BRA `(.L_x_10) ;  /* 0x0000000000808947 */ /* 0x000fea0003800000 */
[----:B------:R-:W-:-:S13]  /*05f0*/  ISETP.GT.AND P0, PT, R14, 0xfe, PT ;  /* 0x000000fe0e00780c */ /* 0x000fda0003f04270 */
[----:B------:R-:W-:Y:S05]  /*0600*/  @P0 BRA `(.L_x_11) ;  /* 0x00000000006c0947 */ /* 0x000fea0003800000 */
[----:B------:R-:W-:-:S13]  /*0610*/  ISETP.GE.AND P0, PT, R14, 0x1, PT ;  /* 0x000000010e00780c */ /* 0x000fda0003f06270 */
[----:B------:R-:W-:Y:S05]  /*0620*/  @P0 BRA `(.L_x_12) ;  /* 0x0000000000740947 */ /* 0x000fea0003800000 */
[----:B------:R-:W-:Y:S02]  /*0630*/  ISETP.GE.AND P0, PT, R14, -0x18, PT ;  /* 0xffffffe80e00780c */ /* 0x000fe40003f06270 */
[----:B------:R-:W-:-:S11]  /*0640*/  LOP3.LUT R0, R0, 0x80000000, RZ, 0xc0, !PT ;  /* 0x8000000000007812 */ /* 0x000fd600078ec0ff */
[----:B------:R-:W-:Y:S05]  /*0650*/  @!P0 BRA `(.L_x_12) ;  /* 0x0000000000688947 */ /* 0x000fea0003800000 */
[CCC-:B------:R-:W-:Y:S01]  /*0660*/  FFMA.RZ R10, R19.reuse, R17.reuse, R16.reuse ;  /* 0x00000011130a7223 */ /* 0x1c0fe2000000c010 */
[C---:B------:R-:W-:Y:S02]  /*0670*/  VIADD R13, R14.reuse, 0x20 ;  /* 0x000000200e0d7836 */ /* 0x040fe40000000000 */
[CCC-:B------:R-:W-:Y:S01]  /*0680*/  FFMA.RM R11, R19.reuse, R17.reuse, R16.reuse ;  /* 0x00000011130b7223 */ /* 0x1c0fe20000004010 */
[----:B------:R-:W-:Y:S02]  /*0690*/  ISETP.NE.AND P3, PT, R14, RZ, PT ;  /* 0x000000ff0e00720c */ /* 0x000fe40003f65270 */
[----:B------:R-:W-:Y:S01]  /*06a0*/  LOP3.LUT R12, R10, 0x7fffff, RZ, 0xc0, !PT ;  /* 0x007fffff0a0c7812 */ /* 0x000fe200078ec0ff */
[----:B------:R-:W-:Y:S01]  /*06b0*/  FFMA.RP R10, R19, R17, R16 ;  /* 0x00000011130a7223 */ /* 0x000fe20000008010 */
[----:B------:R-:W-:Y:S01]  /*06c0*/  ISETP.NE.AND P1, PT, R14, RZ, PT ;  /* 0x000000ff0e00720c */ /* 0x000fe20003f25270 */
[----:B------:R-:W-:Y:S01]  /*06d0*/  IMAD.MOV R14, RZ, RZ, -R14 ;  /* 0x000000ffff0e7224 */ /* 0x000fe200078e0a0e */
[----:B------:R-:W-:-:S02]  /*06e0*/  LOP3.LUT R12, R12, 0x800000, RZ, 0xfc, !PT ;  /* 0x008000000c0c7812 */ /* 0x000fc400078efcff */
[----:B------:R-:W-:Y:S02]  /*06f0*/  FSETP.NEU.FTZ.AND P0, PT, R10, R11, PT ;  /* 0x0000000b0a00720b */ /* 0x000fe40003f1d000 */
[----:B------:R-:W-:Y:S02]  /*0700*/  SHF.L.U32 R13, R12, R13, RZ ;  /* 0x0000000d0c0d7219 */ /* 0x000fe400000006ff */
[----:B------:R-:W-:Y:S02]  /*0710*/  SEL R11, R14, RZ, P3 ;  /* 0x000000ff0e0b7207 */ /* 0x000fe40001800000 */
[----:B------:R-:W-:Y:S02]  /*0720*/  ISETP.NE.AND P1, PT, R13, RZ, P1 ;  /* 0x000000ff0d00720c */ /* 0x000fe40000f25270 */
[----:B------:R-:W-:Y:S02]  /*0730*/  SHF.R.U32.HI R11, RZ, R11, R12 ;  /* 0x0000000bff0b7219 */ /* 0x000fe4000001160c */
[----:B------:R-:W-:-:S02]  /*0740*/  PLOP3.LUT P0, PT, P0, P1, PT, 0xf8, 0x8f ;  /* 0x00000000008f781c */ /* 0x000fc40000703f70 */
[----:B------:R-:W-:Y:S02]  /*0750*/  SHF.R.U32.HI R13, RZ, 0x1, R11 ;  /* 0x00000001ff0d7819 */ /* 0x000fe4000001160b */
[----:B------:R-:W-:-:S04]  /*0760*/  SEL R10, RZ, 0x1, !P0 ;  /* 0x00000001ff0a7807 */ /* 0x000fc80004000000 */
[----:B------:R-:W-:-:S04]  /*0770*/  LOP3.LUT R10, R10, 0x1, R13, 0xf8, !PT ;  /* 0x000000010a0a7812 */ /* 0x000fc800078ef80d */
[----:B------:R-:W-:-:S05]  /*0780*/  LOP3.LUT R10, R10, R11, RZ, 0xc0, !PT ;  /* 0x0000000b0a0a7212 */ /* 0x000fca00078ec0ff */
[----:B------:R-:W-:-:S05]  /*0790*/  IMAD.IADD R13, R13, 0x1, R10 ;  /* 0x000000010d0d7824 */ /* 0x000fca00078e020a */
[----:B------:R-:W-:Y:S01]  /*07a0*/  LOP3.LUT R0, R13, R0, RZ, 0xfc, !PT ;  /* 0x000000000d007212 */ /* 0x000fe200078efcff */
[----:B------:R-:W-:Y:S06]  /*07b0*/  BRA `(.L_x_12) ;  /* 0x0000000000107947 */ /* 0x000fec0003800000 */
.L_x_11:
[----:B------:R-:W-:-:S04]  /*07c0*/  LOP3.LUT R0, R0, 0x80000000, RZ, 0xc0, !PT ;  /* 0x8000000000007812 */ /* 0x000fc800078ec0ff */
[----:B------:R-:W-:Y:S01]  /*07d0*/  LOP3.LUT R0, R0, 0x7f800000, RZ, 0xfc, !PT ;  /* 0x7f80000000007812 */ /* 0x000fe200078efcff */
[----:B------:R-:W-:Y:S06]  /*07e0*/  BRA `(.L_x_12) ;  /* 0x0000000000047947 */ /* 0x000fec0003800000 */
.L_x_10:
[----:B------:R-:W-:-:S07]  /*07f0*/  IMAD R0, R13, 0x800000, R0 ;  /* 0x008000000d007824 */ /* 0x000fce00078e0200 */
.L_x_12:
[----:B------:R-:W-:Y:S05]  /*0800*/  BSYNC.RECONVERGENT B2 ;  /* 0x0000000000027941 */ /* 0x000fea0003800200 */
.L_x_9:
[----:B------:R-:W-:Y:S05]  /*0810*/  BRA `(.L_x_13) ;  /* 0x0000000000207947 */ /* 0x000fea0003800000 */
.L_x_8:
[----:B------:R-:W-:-:S04]  /*0820*/  LOP3.LUT R0, R13, 0x80000000, R12, 0x48, !PT ;  /* 0x800000000d007812 */ /* 0x000fc800078e480c */
[----:B------:R-:W-:Y:S01]  /*0830*/  LOP3.LUT R0, R0, 0x7f800000, RZ, 0xfc, !PT ;  /* 0x7f80000000007812 */ /* 0x000fe200078efcff */
[----:B------:R-:W-:Y:S06]  /*0840*/  BRA `(.L_x_13) ;  /* 0x0000000000147947 */ /* 0x000fec0003800000 */
.L_x_7:
[----:B------:R-:W-:Y:S01]  /*0850*/  LOP3.LUT R0, R13, 0x80000000, R12, 0x48, !PT ;  /* 0x800000000d007812 */ /* 0x000fe200078e480c */
[----:B------:R-:W-:Y:S06]  /*0860*/  BRA `(.L_x_13) ;  /* 0x00000000000c7947 */ /* 0x000fec0003800000 */
.L_x_6:
[----:B------:R-:W0:Y:S01]  /*0870*/  MUFU.RSQ R0, -QNAN ;  /* 0xffc0000000007908 */ /* 0x000e220000001400 */
[----:B------:R-:W-:Y:S05]  /*0880*/  BRA `(.L_x_13) ;  /* 0x0000000000047947 */ /* 0x000fea0003800000 */
.L_x_5:
[----:B------:R-:W-:-:S07]  /*0890*/  FADD.FTZ R0, R0, R3 ;  /* 0x0000000300007221 */ /* 0x000fce0000010000 */
.L_x_13:
[----:B------:R-:W-:Y:S05]  /*08a0*/  BSYNC.RECONVERGENT B1 ;  /* 0x0000000000017941 */ /* 0x000fea0003800200 */
.L_x_3:
[----:B------:R-:W-:Y:S02]  /*08b0*/  IMAD.MOV.U32 R10, RZ, RZ, R8 ;  /* 0x000000ffff0a7224 */ /* 0x000fe400078e0008 */
[----:B------:R-:W-:-:S04]  /*08c0*/  IMAD.MOV.U32 R11, RZ, RZ, 0x0 ;  /* 0x00000000ff0b7424 */ /* 0x000fc800078e00ff */
[----:B0-----:R-:W-:Y:S05]  /*08d0*/  RET.REL.NODEC R10 `(_Z16normalize_outputPfPKfii) ;  /* 0xfffffff40ac87950 */ /* 0x001fea0003c3ffff */
.L_x_14:
[----:B------:R-:W-:-:S00]  /*08e0*/  BRA `(.L_x_14) ;  /* 0xfffffffc00fc7947 */ /* 0x000fc0000383ffff */
[----:B------:R-:W-:-:S00]  /*08f0*/  NOP ;  /* 0x0000000000007918 */ /* 0x000fc00000000000 */
        /* <DEDUP_REMOVED lines=8> */
.L_x_36:


//--------------------- .text._Z23online_softmax_v_kernelPKfS0_PfS1_S1_iiiiif --------------------------
	.section	.text._Z23online_softmax_v_kernelPKfS0_PfS1_S1_iiiiif,"ax",@progbits
	.align	128
        .global         _Z23online_softmax_v_kernelPKfS0_PfS1_S1_iiiiif
        .type           _Z23online_softmax_v_kernelPKfS0_PfS1_S1_iiiiif,@function
        .size           _Z23online_softmax_v_kernelPKfS0_PfS1_S1_iiiiif,(.L_x_38 - _Z23online_softmax_v_kernelPKfS0_PfS1_S1_iiiiif)
        .other          _Z23online_softmax_v_kernelPKfS0_PfS1_S1_iiiiif,@"STO_CUDA_ENTRY STV_DEFAULT"
_Z23online_softmax_v_kernelPKfS0_PfS1_S1_iiiiif:
.text._Z23online_softmax_v_kernelPKfS0_PfS1_S1_iiiiif:
[----:B------:R-:W-:Y:S08]  /*0000*/  LDC R1, c[0x0][0x37c] ;  /* 0x0000df00ff017b82 */ /* 0x000ff00000000800 */
[----:B------:R-:W0:Y:S01]  /*0010*/  S2UR UR5, SR_CTAID.X ;  /* 0x00000000000579c3 */ /* 0x000e220000002500 */
[----:B------:R-:W1:Y:S07]  /*0020*/  LDCU UR4, c[0x0][0x3b0] ;  /* 0x00007600ff0477ac */ /* 0x000e6e0008000800 */
[----:B------:R-:W0:Y:S08]  /*0030*/  LDC R0, c[0x0][0x3b8] ;  /* 0x0000ee00ff007b82 */ /* 0x000e300000000800 */
[----:B------:R-:W2:Y:S01]  /*0040*/  LDC R16, c[0x0][0x3a8] ;  /* 0x0000ea00ff107b82 */ /* 0x000ea20000000800 */
[----:B0-----:R-:W-:-:S02]  /*0050*/  ISETP.LE.AND P0, PT, R0, UR5, PT ;  /* 0x0000000500007c0c */ /* 0x001fc4000bf03270 */
[----:B--2---:R-:W-:-:S04]  /*0060*/  IADD3 R16, PT, PT, R16, UR5, RZ ;  /* 0x0000000510107c10 */ /* 0x004fc8000fffe0ff */
[----:B-1----:R-:W-:-:S13]  /*0070*/  ISETP.GE.OR P0, PT, R16, UR4, P0 ;  /* 0x0000000410007c0c */ /* 0x002fda0008706670 */
[----:B------:R-:W-:Y:S05]  /*0080*/  @P0 EXIT ;  /* 0x000000000000094d */ /* 0x000fea0003800000 */
[----:B------:R-:W0:Y:S01]  /*0090*/  LDC.64 R2, c[0x0][0x398] ;  /* 0x0000e600ff027b82 */ /* 0x000e220000000a00 */
[----:B------:R-:W1:Y:S07]  /*00a0*/  LDCU.64 UR6, c[0x0][0x358] ;  /* 0x00006b00ff0677ac */ /* 0x000e6e0008000a00 */
[----:B------:R-:W2:Y:S08]  /*00b0*/  LDC.64 R4, c[0x0][0x3a0] ;  /* 0x0000e800ff047b82 */ /* 0x000eb00000000a00 */
[----:B------:R-:W3:Y:S01]  /*00c0*/  LDC R6, c[0x0][0x3ac] ;  /* 0x0000eb00ff067b82 */ /* 0x000ee20000000800 */
[----:B0-----:R-:W-:-:S05]  /*00d0*/  IMAD.WIDE R2, R16, 0x4, R2 ;  /* 0x0000000410027825 */ /* 0x001fca00078e0202 */
[----:B-1----:R0:W5:Y:S01]  /*00e0*/  LDG.E R0, desc[UR6][R2.64] ;  /* 0x0000000602007981 */ /* 0x002162000c1e1900 */
[----:B--2---:R-:W-:-:S05]  /*00f0*/  IMAD.WIDE R4, R16, 0x4, R4 ;  /* 0x0000000410047825 */ /* 0x004fca00078e0204 */
[----:B------:R0:W5:Y:S01]  /*0100*/  LDG.E R19, desc[UR6][R4.64] ;  /* 0x0000000604137981 */ /* 0x000162000c1e1900 */
[----:B---3--:R-:W-:Y:S02]  /*0110*/  ISETP.GE.AND P0, PT, R6, 0x1, PT ;  /* 0x000000010600780c */ /* 0x008fe40003f06270 */
[----:B------:R-:W-:-:S11]  /*0120*/  MOV R17, 0xff800000 ;  /* 0xff80000000117802 */ /* 0x000fd60000000f00 */
[----:B0-----:R-:W-:Y:S05]  /*0130*/  @!P0 BRA `(.L_x_15) ;  /* 0x0000000800088947 */ /* 0x001fea0003800000 */
[C---:B------:R-:W-:Y:S01]  /*0140*/  ISETP.GE.U32.AND P2, PT, R6.reuse, 0x10, PT ;  /* 0x000000100600780c */ /* 0x040fe20003f46070 */
[----:B------:R-:W-:Y:S01]  /*0150*/  HFMA2 R2, -RZ, RZ, 0, 0 ;  /* 0x00000000ff027431 */ /* 0x000fe200000001ff */
[C---:B------:R-:W-:Y:S01]  /*0160*/  LOP3.LUT R27, R6.reuse, 0xf, RZ, 0xc0, !PT ;  /* 0x0000000f061b7812 */ /* 0x040fe200078ec0ff */
[----:B------:R-:W-:Y:S01]  /*0170*/  IMAD R3, R6, UR5, RZ ;  /* 0x0000000506037c24 */ /* 0x000fe2000f8e02ff */
[----:B------:R-:W-:Y:S02]  /*0180*/  MOV R17, 0xff800000 ;  /* 0xff80000000117802 */ /* 0x000fe40000000f00 */
[----:B------:R-:W-:-:S07]  /*0190*/  ISETP.NE.AND P1, PT, R27, RZ, PT ;  /* 0x000000ff1b00720c */ /* 0x000fce0003f25270 */
[----:B------:R-:W-:Y:S06]  /*01a0*/  @!P2 BRA `(.L_x_16) ;  /* 0x0000000000c8a947 */ /* 0x000fec0003800000 */
[----:B------:R-:W-:Y:S01]  /*01b0*/  LOP3.LUT R2, R6, 0x7ffffff0, RZ, 0xc0, !PT ;  /* 0x7ffffff006027812 */ /* 0x000fe200078ec0ff */
[----:B------:R-:W0:Y:S01]  /*01c0*/  LDCU UR8, c[0x0][0x3bc] ;  /* 0x00007780ff0877ac */ /* 0x000e220008000800 */
[----:B------:R-:W-:Y:S01]  /*01d0*/  MOV R17, 0xff800000 ;  /* 0xff80000000117802 */ /* 0x000fe20000000f00 */
[----:B------:R-:W-:-:S06]  /*01e0*/  UMOV UR4, URZ ;  /* 0x000000ff00047c82 */ /* 0x000fcc0008000000 */
.L_x_17:
[----:B------:R-:W1:Y:S01]  /*01f0*/  LDC.64 R8, c[0x0][0x380] ;  /* 0x0000e000ff087b82 */ /* 0x000e620000000a00 */
[----:B------:R-:W-:-:S05]  /*0200*/  IADD3 R7, PT, PT, R3, UR4, RZ ;  /* 0x0000000403077c10 */ /* 0x000fca000fffe0ff */
[----:B-1----:R-:W-:-:S05]  /*0210*/  IMAD.WIDE.U32 R8, R7, 0x4, R8 ;  /* 0x0000000407087825 */ /* 0x002fca00078e0008 */
[----:B------:R-:W0:Y:S04]  /*0220*/  LDG.E.CONSTANT R20, desc[UR6][R8.64] ;  /* 0x0000000608147981 */ /* 0x000e28000c1e9900 */
[----:B------:R-:W2:Y:S04]  /*0230*/  LDG.E.CONSTANT R21, desc[UR6][R8.64+0x4] ;  /* 0x0000040608157981 */ /* 0x000ea8000c1e9900 */
[----:B------:R-:W3:Y:S04]  /*0240*/  LDG.E.CONSTANT R22, desc[UR6][R8.64+0x8] ;  /* 0x0000080608167981 */ /* 0x000ee8000c1e9900 */
[----:B------:R-:W4:Y:S04]  /*0250*/  LDG.E.CONSTANT R24, desc[UR6][R8.64+0xc] ;  /* 0x00000c0608187981 */ /* 0x000f28000c1e9900 */
        /* <DEDUP_REMOVED lines=11> */
[----:B------:R1:W4:Y:S01]  /*0310*/  LDG.E.CONSTANT R18, desc[UR6][R8.64+0x3c] ;  /* 0x00003c0608127981 */ /* 0x000322000c1e9900 */
[----:B------:R-:W-:-:S06]  /*0320*/  UIADD3 UR4, UPT, UPT, UR4, 0x10, URZ ;  /* 0x0000001004047890 */ /* 0x000fcc000fffe0ff */
[----:B------:R-:W-:Y:S01]  /*0330*/  ISETP.NE.AND P2, PT, R2, UR4, PT ;  /* 0x0000000402007c0c */ /* 0x000fe2000bf45270 */
[----:B0-----:R-:W-:Y:S01]  /*0340*/  FMUL R20, R20, UR8 ;  /* 0x0000000814147c20 */ /* 0x001fe20008400000 */
[----:B--2---:R-:W-:Y:S01]  /*0350*/  FMUL R21, R21, UR8 ;  /* 0x0000000815157c20 */ /* 0x004fe20008400000 */
[----:B---3--:R-:W-:-:S04]  /*0360*/  FMUL R23, R22, UR8 ;  /* 0x0000000816177c20 */ /* 0x008fc80008400000 */
[----:B------:R-:W-:Y:S01]  /*0370*/  FMNMX3 R20, R17, R20, R21, !PT ;  /* 0x0000001411147276 */ /* 0x000fe20007800015 */
[----:B----4-:R-:W-:Y:S01]  /*0380*/  FMUL R24, R24, UR8 ;  /* 0x0000000818187c20 */ /* 0x010fe20008400000 */
[----:B------:R-:W-:-:S04]  /*0390*/  FMUL R25, R25, UR8 ;  /* 0x0000000819197c20 */ /* 0x000fc80008400000 */
[----:B------:R-:W-:Y:S01]  /*03a0*/  FMNMX3 R20, R20, R23, R24, !PT ;  /* 0x0000001714147276 */ /* 0x000fe20007800018 */
[----:B------:R-:W-:Y:S01]  /*03b0*/  FMUL R26, R26, UR8 ;  /* 0x000000081a1a7c20 */ /* 0x000fe20008400000 */
[----:B------:R-:W-:-:S04]  /*03c0*/  FMUL R17, R28, UR8 ;  /* 0x000000081c117c20 */ /* 0x000fc80008400000 */
[----:B------:R-:W-:Y:S01]  /*03d0*/  FMNMX3 R20, R20, R25, R26, !PT ;  /* 0x0000001914147276 */ /* 0x000fe2000780001a */
[----:B------:R-:W-:Y:S01]  /*03e0*/  FMUL R29, R29, UR8 ;  /* 0x000000081d1d7c20 */ /* 0x000fe20008400000 */
[----:B-1----:R-:W-:-:S04]  /*03f0*/  FMUL R8, R7, UR8 ;  /* 0x0000000807087c20 */ /* 0x002fc80008400000 */
[----:B------:R-:W-:Y:S01]  /*0400*/  FMNMX3 R17, R20, R17, R29, !PT ;  /* 0x0000001114117276 */ /* 0x000fe2000780001d */
[----:B------:R-:W-:Y:S01]  /*0410*/  FMUL R10, R10, UR8 ;  /* 0x000000080a0a7c20 */ /* 0x000fe20008400000 */
[----:B------:R-:W-:-:S04]  /*0420*/  FMUL R11, R11, UR8 ;  /* 0x000000080b0b7c20 */ /* 0x000fc80008400000 */
[----:B------:R-:W-:Y:S01]  /*0430*/  FMNMX3 R8, R17, R8, R10, !PT ;  /* 0x0000000811087276 */ /* 0x000fe2000780000a */
[----:B------:R-:W-:Y:S01]  /*0440*/  FMUL R12, R12, UR8 ;  /* 0x000000080c0c7c20 */ /* 0x000fe20008400000 */
[----:B------:R-:W-:-:S04]  /*0450*/  FMUL R13, R13, UR8 ;  /* 0x000000080d0d7c20 */ /* 0x000fc80008400000 */
[----:B------:R-:W-:Y:S01]  /*0460*/  FMNMX3 R8, R8, R11, R12, !PT ;  /* 0x0000000b08087276 */ /* 0x000fe2000780000c */
[----:B------:R-:W-:Y:S01]  /*0470*/  FMUL R14, R14, UR8 ;  /* 0x000000080e0e7c20 */ /* 0x000fe20008400000 */
[----:B------:R-:W-:-:S04]  /*0480*/  FMUL R15, R15, UR8 ;  /* 0x000000080f0f7c20 */ /* 0x000fc80008400000 */
[----:B------:R-:W-:Y:S01]  /*0490*/  FMNMX3 R8, R8, R13, R14, !PT ;  /* 0x0000000d08087276 */ /* 0x000fe2000780000e */
[----:B------:R-:W-:-:S05]  /*04a0*/  FMUL R18, R18, UR8 ;  /* 0x0000000812127c20 */ /* 0x000fca0008400000 */
[----:B------:R-:W-:Y:S01]  /*04b0*/  FMNMX3 R17, R8, R15, R18, !PT ;  /* 0x0000000f08117276 */ /* 0x000fe20007800012 */
[----:B------:R-:W-:Y:S06]  /*04c0*/  @P2 BRA `(.L_x_17) ;  /* 0xfffffffc00482947 */ /* 0x000fec000383ffff */
.L_x_16:
[----:B------:R-:W-:Y:S05]  /*04d0*/  @!P1 BRA `(.L_x_15) ;  /* 0x0000000400209947 */ /* 0x000fea0003800000 */
[----:B------:R-:W-:Y:S02]  /*04e0*/  ISETP.GE.U32.AND P2, PT, R27, 0x8, PT ;  /* 0x000000081b00780c */ /* 0x000fe40003f46070 */
[----:B------:R-:W-:-:S04]  /*04f0*/  LOP3.LUT R22, R6, 0x7, RZ, 0xc0, !PT ;  /* 0x0000000706167812 */ /* 0x000fc800078ec0ff */
[----:B------:R-:W-:-:S07]  /*0500*/  ISETP.NE.AND P1, PT, R22, RZ, PT ;  /* 0x000000ff1600720c */ /* 0x000fce0003f25270 */
[----:B------:R-:W-:Y:S06]  /*0510*/  @!P2 BRA `(.L_x_18) ;  /* 0x000000000078a947 */ /* 0x000fec0003800000 */
[----:B------:R-:W0:Y:S01]  /*0520*/  LDC.64 R14, c[0x0][0x380] ;  /* 0x0000e000ff0e7b82 */ /* 0x000e220000000a00 */
[CC--:B------:R-:W-:Y:S01]  /*0530*/  IADD3 R9, P2, PT, R3.reuse, R2.reuse, RZ ;  /* 0x0000000203097210 */ /* 0x0c0fe20007f5e0ff */
[----:B------:R-:W1:Y:S01]  /*0540*/  LDCU UR4, c[0x0][0x3bc] ;  /* 0x00007780ff0477ac */ /* 0x000e620008000800 */
[----:B------:R-:W-:Y:S02]  /*0550*/  IADD3 R7, PT, PT, R3, R2, RZ ;  /* 0x0000000203077210 */ /* 0x000fe40007ffe0ff */
[----:B------:R-:W-:-:S03]  /*0560*/  IADD3.X R12, PT, PT, RZ, RZ, RZ, P2, !PT ;  /* 0x000000ffff0c7210 */ /* 0x000fc600017fe4ff */
[----:B------:R-:W2:Y:S01]  /*0570*/  LDC.64 R10, c[0x0][0x380] ;  /* 0x0000e000ff0a7b82 */ /* 0x000ea20000000a00 */
[----:B0-----:R-:W-:-:S04]  /*0580*/  LEA R8, P2, R9, R14, 0x2 ;  /* 0x0000000e09087211 */ /* 0x001fc800078410ff */
[----:B------:R-:W-:Y:S01]  /*0590*/  LEA.HI.X R9, R9, R15, R12, 0x2, P2 ;  /* 0x0000000f09097211 */ /* 0x000fe200010f140c */
[----:B--2---:R-:W-:-:S04]  /*05a0*/  IMAD.WIDE.U32 R10, R7, 0x4, R10 ;  /* 0x00000004070a7825 */ /* 0x004fc800078e000a */
[----:B------:R-:W2:Y:S04]  /*05b0*/  LDG.E.CONSTANT R13, desc[UR6][R8.64+0x8] ;  /* 0x00000806080d7981 */ /* 0x000ea8000c1e9900 */
[----:B------:R-:W1:Y:S04]  /*05c0*/  LDG.E.CONSTANT R7, desc[UR6][R8.64+0x4] ;  /* 0x0000040608077981 */ /* 0x000e68000c1e9900 */
[----:B------:R-:W3:Y:S04]  /*05d0*/  LDG.E.CONSTANT R10, desc[UR6][R10.64] ;  /* 0x000000060a0a7981 */ /* 0x000ee8000c1e9900 */
[----:B------:R-:W4:Y:S04]  /*05e0*/  LDG.E.CONSTANT R14, desc[UR6][R8.64+0xc] ;  /* 0x00000c06080e7981 */ /* 0x000f28000c1e9900 */
[----:B------:R-:W4:Y:S04]  /*05f0*/  LDG.E.CONSTANT R15, desc[UR6][R8.64+0x10] ;  /* 0x00001006080f7981 */ /* 0x000f28000c1e9900 */
[----:B------:R-:W4:Y:S04]  /*0600*/  LDG.E.CONSTANT R18, desc[UR6][R8.64+0x14] ;  /* 0x0000140608127981 */ /* 0x000f28000c1e9900 */
[----:B------:R-:W4:Y:S04]  /*0610*/  LDG.E.CONSTANT R20, desc[UR6][R8.64+0x18] ;  /* 0x0000180608147981 */ /* 0x000f28000c1e9900 */
[----:B------:R-:W4:Y:S01]  /*0620*/  LDG.E.CONSTANT R21, desc[UR6][R8.64+0x1c] ;  /* 0x00001c0608157981 */ /* 0x000f22000c1e9900 */
[----:B------:R-:W-:Y:S01]  /*0630*/  IADD3 R2, PT, PT, R2, 0x8, RZ ;  /* 0x0000000802027810 */ /* 0x000fe20007ffe0ff */
[----:B-1----:R-:W-:Y:S01]  /*0640*/  FMUL R7, R7, UR4 ;  /* 0x0000000407077c20 */ /* 0x002fe20008400000 */
[----:B---3--:R-:W-:Y:S01]  /*0650*/  FMUL R12, R10, UR4 ;  /* 0x000000040a0c7c20 */ /* 0x008fe20008400000 */
[----:B--2---:R-:W-:Y:S01]  /*0660*/  FMUL R10, R13, UR4 ;  /* 0x000000040d0a7c20 */ /* 0x004fe20008400000 */
[----:B----4-:R-:W-:-:S03]  /*0670*/  FMUL R14, R14, UR4 ;  /* 0x000000040e0e7c20 */ /* 0x010fc60008400000 */
[----:B------:R-:W-:Y:S01]  /*0680*/  FMNMX3 R7, R17, R12, R7, !PT ;  /* 0x0000000c11077276 */ /* 0x000fe20007800007 */
[----:B------:R-:W-:-:S03]  /*0690*/  FMUL R12, R15, UR4 ;  /* 0x000000040f0c7c20 */ /* 0x000fc60008400000 */
[----:B------:R-:W-:Y:S01]  /*06a0*/  FMNMX3 R7, R7, R10, R14, !PT ;  /* 0x0000000a07077276 */ /* 0x000fe2000780000e */
[----:B------:R-:W-:Y:S01]  /*06b0*/  FMUL R18, R18, UR4 ;  /* 0x0000000412127c20 */ /* 0x000fe20008400000 */
[----:B------:R-:W-:-:S04]  /*06c0*/  FMUL R20, R20, UR4 ;  /* 0x0000000414147c20 */ /* 0x000fc80008400000 */
[----:B------:R-:W-:Y:S01]  /*06d0*/  FMNMX3 R7, R7, R12, R18, !PT ;  /* 0x0000000c07077276 */ /* 0x000fe20007800012 */
[----:B------:R-:W-:-:S05]  /*06e0*/  FMUL R21, R21, UR4 ;  /* 0x0000000415157c20 */ /* 0x000fca0008400000 */
[----:B------:R-:W-:-:S07]  /*06f0*/  FMNMX3 R17, R7, R20, R21, !PT ;  /* 0x0000001407117276 */ /* 0x000fce0007800015 */
.L_x_18:
        /* <DEDUP_REMOVED lines=14> */
[----:B------:R-:W1:Y:S04]  /*07e0*/  LDG.E.CONSTANT R13, desc[UR6][R8.64+0x8] ;  /* 0x00000806080d7981 */ /* 0x000e68000c1e9900 */
[----:B------:R-:W2:Y:S04]  /*07f0*/  LDG.E.CONSTANT R7, desc[UR6][R8.64+0x4] ;  /* 0x0000040608077981 */ /* 0x000ea8000c1e9900 */
[----:B------:R-:W3:Y:S04]  /*0800*/  LDG.E.CONSTANT R10, desc[UR6][R10.64] ;  /* 0x000000060a0a7981 */ /* 0x000ee8000c1e9900 */
[----:B------:R-:W4:Y:S01]  /*0810*/  LDG.E.CONSTANT R15, desc[UR6][R8.64+0xc] ;  /* 0x00000c06080f7981 */ /* 0x000f22000c1e9900 */
[----:B------:R-:W-:Y:S01]  /*0820*/  IADD3 R2, PT, PT, R2, 0x4, RZ ;  /* 0x0000000402027810 */ /* 0x000fe20007ffe0ff */
[----:B-1----:R-:W-:Y:S01]  /*0830*/  FMUL R14, R13, UR4 ;  /* 0x000000040d0e7c20 */ /* 0x002fe20008400000 */
[----:B--2---:R-:W-:Y:S01]  /*0840*/  FMUL R7, R7, UR4 ;  /* 0x0000000407077c20 */ /* 0x004fe20008400000 */
[----:B---3--:R-:W-:Y:S01]  /*0850*/  FMUL R12, R10, UR4 ;  /* 0x000000040a0c7c20 */ /* 0x008fe20008400000 */
[----:B----4-:R-:W-:-:S04]  /*0860*/  FMUL R15, R15, UR4 ;  /* 0x000000040f0f7c20 */ /* 0x010fc80008400000 */
[----:B------:R-:W-:-:S04]  /*0870*/  FMNMX3 R7, R17, R12, R7, !PT ;  /* 0x0000000c11077276 */ /* 0x000fc80007800007 */
[----:B------:R-:W-:-:S07]  /*0880*/  FMNMX3 R17, R7, R14, R15, !PT ;  /* 0x0000000e07117276 */ /* 0x000fce000780000f */
.L_x_19:
[----:B------:R-:W-:Y:S05]  /*0890*/  @!P1 BRA `(.L_x_15) ;  /* 0x0000000000309947 */ /* 0x000fea0003800000 */
[----:B------:R-:W0:Y:S01]  /*08a0*/  LDC.64 R10, c[0x0][0x380] ;  /* 0x0000e000ff0a7b82 */ /* 0x000e220000000a00 */
[----:B------:R-:W1:Y:S01]  /*08b0*/  LDCU UR8, c[0x0][0x3bc] ;  /* 0x00007780ff0877ac */ /* 0x000e620008000800 */
[----:B------:R-:W-:-:S05]  /*08c0*/  UMOV UR4, URZ ;  /* 0x000000ff00047c82 */ /* 0x000fca0008000000 */
.L_x_20:
[----:B------:R-:W-:-:S05]  /*08d0*/  IADD3 R9, PT, PT, R3, R2, RZ ;  /* 0x0000000203097210 */ /* 0x000fca0007ffe0ff */
[----:B0-----:R-:W-:-:S06]  /*08e0*/  IMAD.WIDE.U32 R8, R9, 0x4, R10 ;  /* 0x0000000409087825 */ /* 0x001fcc00078e000a */
[----:B------:R-:W1:Y:S01]  /*08f0*/  LDG.E.CONSTANT R8, desc[UR6][R8.64] ;  /* 0x0000000608087981 */ /* 0x000e62000c1e9900 */
[----:B------:R-:W-:Y:S01]  /*0900*/  UIADD3 UR4, UPT, UPT, UR4, 0x1, URZ ;  /* 0x0000000104047890 */ /* 0x000fe2000fffe0ff */
[----:B------:R-:W-:-:S05]  /*0910*/  IADD3 R2, PT, PT, R2, 0x1, RZ ;  /* 0x0000000102027810 */ /* 0x000fca0007ffe0ff */
[----:B------:R-:W-:Y:S01]  /*0920*/  ISETP.NE.AND P1, PT, R18, UR4, PT ;  /* 0x0000000412007c0c */ /* 0x000fe2000bf25270 */
[----:B-1----:R-:W-:-:S05]  /*0930*/  FMUL R12, R8, UR8 ;  /* 0x00000008080c7c20 */ /* 0x002fca0008400000 */
[----:B------:R-:W-:-:S07]  /*0940*/  FMNMX R17, R12, R17, !PT ;  /* 0x000000110c117209 */ /* 0x000fce0007800000 */
[----:B------:R-:W-:Y:S05]  /*0950*/  @P1 BRA `(.L_x_20) ;  /* 0xfffffffc00dc1947 */ /* 0x000fea000383ffff */
.L_x_15:
[----:B------:R-:W0:Y:S01]  /*0960*/  S2R R23, SR_TID.X ;  /* 0x0000000000177919 */ /* 0x000e220000002100 */
[----:B------:R-:W-:Y:S01]  /*0970*/  HFMA2 R8, -RZ, RZ, 0, 0 ;  /* 0x00000000ff087431 */ /* 0x000fe200000001ff */
[----:B-----5:R-:W-:Y:S01]  /*0980*/  FMNMX R17, R0, R17, !PT ;  /* 0x0000001100117209 */ /* 0x020fe20007800000 */
[----:B------:R-:W-:Y:S06]  /*0990*/  @!P0 BRA `(.L_x_21) ;  /* 0x0000000c00488947 */ /* 0x000fec0003800000 */
[C---:B------:R-:W-:Y:S01]  /*09a0*/  ISETP.GE.U32.AND P0, PT, R6.reuse, 0x8, PT ;  /* 0x000000080600780c */ /* 0x040fe20003f06070 */
[C---:B------:R-:W-:Y:S01]  /*09b0*/  IMAD R7, R6.reuse, UR5, RZ ;  /* 0x0000000506077c24 */ /* 0x040fe2000f8e02ff */
[----:B------:R-:W-:Y:S02]  /*09c0*/  LOP3.LUT R27, R6, 0x7, RZ, 0xc0, !PT ;  /* 0x00000007061b7812 */ /* 0x000fe400078ec0ff */
[----:B------:R-:W-:Y:S02]  /*09d0*/  MOV R8, RZ ;  /* 0x000000ff00087202 */ /* 0x000fe40000000f00 */
[----:B------:R-:W-:Y:S02]  /*09e0*/  ISETP.NE.AND P1, PT, R27, RZ, PT ;  /* 0x000000ff1b00720c */ /* 0x000fe40003f25270 */
[----:B------:R-:W-:-:S05]  /*09f0*/  MOV R10, RZ ;  /* 0x000000ff000a7202 */ /* 0x000fca0000000f00 */
[----:B------:R-:W-:Y:S06]  /*0a00*/  @!P0 BRA `(.L_x_22) ;  /* 0x0000000400708947 */ /* 0x000fec0003800000 */
[----:B------:R-:W1:Y:S01]  /*0a10*/  LDC.64 R2, c[0x0][0x380] ;  /* 0x0000e000ff027b82 */ /* 0x000e620000000a00 */
[----:B------:R-:W-:Y:S01]  /*0a20*/  LOP3.LUT R10, R6, 0x7ffffff8, RZ, 0xc0, !PT ;  /* 0x7ffffff8060a7812 */ /* 0x000fe200078ec0ff */
[----:B------:R-:W2:Y:S01]  /*0a30*/  LDCU UR8, c[0x0][0x3bc] ;  /* 0x00007780ff0877ac */ /* 0x000ea20008000800 */
[----:B------:R-:W-:Y:S01]  /*0a40*/  MOV R8, RZ ;  /* 0x000000ff00087202 */ /* 0x000fe20000000f00 */
[----:B------:R-:W-:-:S06]  /*0a50*/  UMOV UR4, URZ ;  /* 0x000000ff00047c82 */ /* 0x000fcc0008000000 */
.L_x_23:
[----:B------:R-:W-:-:S05]  /*0a60*/  IADD3 R29, PT, PT, R7, UR4, RZ ;  /* 0x00000004071d7c10 */ /* 0x000fca000fffe0ff */
[----:B-1----:R-:W-:-:S05]  /*0a70*/  IMAD.WIDE.U32 R28, R29, 0x4, R2 ;  /* 0x000000041d1c7825 */ /* 0x002fca00078e0002 */
[----:B------:R-:W2:Y:S04]  /*0a80*/  LDG.E.CONSTANT R12, desc[UR6][R28.64] ;  /* 0x000000061c0c7981 */ /* 0x000ea8000c1e9900 */
[----:B------:R-:W3:Y:S04]  /*0a90*/  LDG.E.CONSTANT R14, desc[UR6][R28.64+0x4] ;  /* 0x000004061c0e7981 */ /* 0x000ee8000c1e9900 */
[----:B------:R-:W4:Y:S04]  /*0aa0*/  LDG.E.CONSTANT R22, desc[UR6][R28.64+0x8] ;  /* 0x000008061c167981 */ /* 0x000f28000c1e9900 */
[----:B------:R-:W5:Y:S04]  /*0ab0*/  LDG.E.CONSTANT R32, desc[UR6][R28.64+0xc] ;  /* 0x00000c061c207981 */ /* 0x000f68000c1e9900 */
[----:B------:R-:W5:Y:S04]  /*0ac0*/  LDG.E.CONSTANT R20, desc[UR6][R28.64+0x10] ;  /* 0x000010061c147981 */ /* 0x000f68000c1e9900 */
[----:B------:R-:W5:Y:S04]  /*0ad0*/  LDG.E.CONSTANT R18, desc[UR6][R28.64+0x14] ;  /* 0x000014061c127981 */ /* 0x000f68000c1e9900 */
[----:B------:R-:W5:Y:S04]  /*0ae0*/  LDG.E.CONSTANT R26, desc[UR6][R28.64+0x18] ;  /* 0x000018061c1a7981 */ /* 0x000f68000c1e9900 */
[----:B------:R5:W5:Y:S01]  /*0af0*/  LDG.E.CONSTANT R24, desc[UR6][R28.64+0x1c] ;  /* 0x00001c061c187981 */ /* 0x000b62000c1e9900 */
[----:B------:R-:W-:Y:S01]  /*0b00*/  HFMA2 R21, -RZ, RZ, 0.96630859375, -0.0022525787353515625 ;  /* 0x3bbb989dff157431 */ /* 0x000fe200000001ff */
[----:B------:R-:W-:-:S06]  /*0b10*/  UIADD3 UR4, UPT, UPT, UR4, 0x8, URZ ;  /* 0x0000000804047890 */ /* 0x000fcc000fffe0ff */
[----:B------:R-:W-:Y:S01]  /*0b20*/  ISETP.NE.AND P0, PT, R10, UR4, PT ;  /* 0x000000040a007c0c */ /* 0x000fe2000bf05270 */
[--C-:B--2---:R-:W-:Y:S01]  /*0b30*/  FFMA R12, R12, UR8, -R17.reuse ;  /* 0x000000080c0c7c23 */ /* 0x104fe20008000811 */
[--C-:B---3--:R-:W-:Y:S01]  /*0b40*/  FFMA R30, R14, UR8, -R17.reuse ;  /* 0x000000080e1e7c23 */ /* 0x108fe20008000811 */
[----:B------:R-:W-:Y:S02]  /*0b50*/  MOV R14, 0x437c0000 ;  /* 0x437c0000000e7802 */ /* 0x000fe40000000f00 */
[-C--:B------:R-:W-:Y:S01]  /*0b60*/  FFMA.SAT R13, R12, R21.reuse, 0.5 ;  /* 0x3f0000000c0d7423 */ /* 0x080fe20000002015 */
[----:B------:R-:W-:Y:S01]  /*0b70*/  FFMA.SAT R11, R30, R21, 0.5 ;  /* 0x3f0000001e0b7423 */ /* 0x000fe20000002015 */
[--C-:B----4-:R-:W-:Y:S02]  /*0b80*/  FFMA R22, R22, UR8, -R17.reuse ;  /* 0x0000000816167c23 */ /* 0x110fe40008000811 */
[-C--:B------:R-:W-:Y:S01]  /*0b90*/  FFMA.RM R13, R13, R14.reuse, 12582913 ;  /* 0x4b4000010d0d7423 */ /* 0x080fe2000000400e */
[----:B------:R-:W-:Y:S01]  /*0ba0*/  FFMA.RM R11, R11, R14, 12582913 ;  /* 0x4b4000010b0b7423 */ /* 0x000fe2000000400e */
[----:B-----5:R-:W-:-:S02]  /*0bb0*/  FFMA R28, R32, UR8, -R17 ;  /* 0x00000008201c7c23 */ /* 0x020fc40008000811 */
[----:B------:R-:W-:Y:S01]  /*0bc0*/  FADD R9, R13, -12583039 ;  /* 0xcb40007f0d097421 */ /* 0x000fe20000000000 */
[-C--:B------:R-:W-:Y:S01]  /*0bd0*/  FFMA.SAT R25, R22, R21.reuse, 0.5 ;  /* 0x3f00000016197423 */ /* 0x080fe20000002015 */
[C---:B------:R-:W-:Y:S01]  /*0be0*/  FADD R15, R11.reuse, -12583039 ;  /* 0xcb40007f0b0f7421 */ /* 0x040fe20000000000 */
[-C--:B------:R-:W-:Y:S01]  /*0bf0*/  FFMA.SAT R31, R28, R21.reuse, 0.5 ;  /* 0x3f0000001c1f7423 */ /* 0x080fe20000002015 */
[----:B------:R-:W-:Y:S01]  /*0c00*/  FFMA R9, R12, 1.4426950216293334961, -R9 ;  /* 0x3fb8aa3b0c097823 */ /* 0x000fe20000000809 */
[----:B------:R-:W-:Y:S01]  /*0c10*/  FFMA R32, R20, UR8, -R17 ;  /* 0x0000000814207c23 */ /* 0x000fe20008000811 */
[----:B------:R-:W-:Y:S01]  /*0c20*/  FFMA R29, R30, 1.4426950216293334961, -R15 ;  /* 0x3fb8aa3b1e1d7823 */ /* 0x000fe2000000080f */
[----:B------:R-:W-:Y:S01]  /*0c30*/  SHF.L.U32 R34, R11, 0x17, RZ ;  /* 0x000000170b227819 */ /* 0x000fe200000006ff */
[----:B------:R-:W-:Y:S01]  /*0c40*/  FFMA R15, R12, 1.925963033500011079e-08, R9 ;  /* 0x32a570600c0f7823 */ /* 0x000fe20000000009 */
[-C--:B------:R-:W-:Y:S01]  /*0c50*/  FFMA.RM R12, R25, R14.reuse, 12582913 ;  /* 0x4b400001190c7423 */ /* 0x080fe2000000400e */
[-C--:B------:R-:W-:Y:S01]  /*0c60*/  FFMA.RM R9, R31, R14.reuse, 12582913 ;  /* 0x4b4000011f097423 */ /* 0x080fe2000000400e */
[----:B------:R-:W-:Y:S01]  /*0c70*/  FFMA R29, R30, 1.925963033500011079e-08, R29 ;  /* 0x32a570601e1d7823 */ /* 0x000fe2000000001d */
[-C--:B------:R-:W-:Y:S01]  /*0c80*/  FFMA.SAT R33, R32, R21.reuse, 0.5 ;  /* 0x3f00000020217423 */ /* 0x080fe20000002015 */
[----:B------:R-:W-:Y:S01]  /*0c90*/  FADD R25, R12, -12583039 ;  /* 0xcb40007f0c197421 */ /* 0x000fe20000000000 */
[----:B------:R-:W-:Y:S01]  /*0ca0*/  FADD R31, R9, -12583039 ;  /* 0xcb40007f091f7421 */ /* 0x000fe20000000000 */
[----:B------:R-:W-:Y:S01]  /*0cb0*/  FFMA R30, R18, UR8, -R17 ;  /* 0x00000008121e7c23 */ /* 0x000fe20008000811 */
[-C--:B------:R-:W-:Y:S01]  /*0cc0*/  FFMA.RM R18, R33, R14.reuse, 12582913 ;  /* 0x4b40000121127423 */ /* 0x080fe2000000400e */
[----:B------:R-:W-:Y:S01]  /*0cd0*/  FFMA R25, R22, 1.4426950216293334961, -R25 ;  /* 0x3fb8aa3b16197823 */ /* 0x000fe20000000819 */
[----:B------:R-:W-:Y:S01]  /*0ce0*/  FFMA R31, R28, 1.4426950216293334961, -R31 ;  /* 0x3fb8aa3b1c1f7823 */ /* 0x000fe2000000081f */
[-C--:B------:R-:W-:Y:S01]  /*0cf0*/  FFMA.SAT R35, R30, R21.reuse, 0.5 ;  /* 0x3f0000001e237423 */ /* 0x080fe20000002015 */
[----:B------:R-:W-:Y:S01]  /*0d00*/  FADD R33, R18, -12583039 ;  /* 0xcb40007f12217421 */ /* 0x000fe20000000000 */
[----:B------:R-:W-:Y:S01]  /*0d10*/  FFMA R25, R22, 1.925963033500011079e-08, R25 ;  /* 0x32a5706016197823 */ /* 0x000fe20000000019 */
[----:B------:R-:W-:Y:S01]  /*0d20*/  FFMA R31, R28, 1.925963033500011079e-08, R31 ;  /* 0x32a570601c1f7823 */ /* 0x000fe2000000001f */
[----:B------:R-:W-:Y:S01]  /*0d30*/  FFMA.RM R22, R35, R14, 12582913 ;  /* 0x4b40000123167423 */ /* 0x000fe2000000400e */
[----:B------:R-:W1:Y:S01]  /*0d40*/  MUFU.EX2 R15, R15 ;  /* 0x0000000f000f7308 */ /* 0x000e620000000800 */
[----:B------:R-:W-:Y:S01]  /*0d50*/  FFMA R28, R26, UR8, -R17 ;  /* 0x000000081a1c7c23 */ /* 0x000fe20008000811 */
[----:B------:R-:W-:Y:S01]  /*0d60*/  FFMA R33, R32, 1.4426950216293334961, -R33 ;  /* 0x3fb8aa3b20217823 */ /* 0x000fe20000000821 */
[----:B------:R-:W-:Y:S01]  /*0d70*/  FADD R35, R22, -12583039 ;  /* 0xcb40007f16237421 */ /* 0x000fe20000000000 */
[----:B------:R-:W-:Y:S01]  /*0d80*/  FFMA R24, R24, UR8, -R17 ;  /* 0x0000000818187c23 */ /* 0x000fe20008000811 */
[----:B------:R-:W-:Y:S01]  /*0d90*/  SHF.L.U32 R11, R12, 0x17, RZ ;  /* 0x000000170c0b7819 */ /* 0x000fe200000006ff */
[----:B------:R-:W-:Y:S01]  /*0da0*/  FFMA R32, R32, 1.925963033500011079e-08, R33 ;  /* 0x32a5706020207823 */ /* 0x000fe20000000021 */
[----:B------:R-:W-:Y:S01]  /*0db0*/  FFMA R35, R30, 1.4426950216293334961, -R35 ;  /* 0x3fb8aa3b1e237823 */ /* 0x000fe20000000823 */
[----:B------:R2:W3:Y:S01]  /*0dc0*/  MUFU.EX2 R20, R29 ;  /* 0x0000001d00147308 */ /* 0x0004e20000000800 */
[----:B------:R-:W-:Y:S01]  /*0dd0*/  FFMA.SAT R33, R24, R21, 0.5 ;  /* 0x3f00000018217423 */ /* 0x000fe20000002015 */
[----:B------:R-:W-:Y:S01]  /*0de0*/  SHF.L.U32 R12, R9, 0x17, RZ ;  /* 0x00000017090c7819 */ /* 0x000fe200000006ff */
[----:B------:R-:W-:Y:S01]  /*0df0*/  FFMA R30, R30, 1.925963033500011079e-08, R35 ;  /* 0x32a570601e1e7823 */ /* 0x000fe20000000023 */
[----:B------:R-:W-:-:S04]  /*0e00*/  SHF.L.U32 R9, R18, 0x17, RZ ;  /* 0x0000001712097819 */ /* 0x000fc800000006ff */
[----:B------:R-:W4:Y:S01]  /*0e10*/  MUFU.EX2 R25, R25 ;  /* 0x0000001900197308 */ /* 0x000f220000000800 */
[----:B--2---:R-:W-:-:S04]  /*0e20*/  FFMA.SAT R29, R28, R21, 0.5 ;  /* 0x3f0000001c1d7423 */ /* 0x004fc80000002015 */
[-C--:B------:R-:W-:Y:S01]  /*0e30*/  FFMA.RM R21, R29, R14.reuse, 12582913 ;  /* 0x4b4000011d157423 */ /* 0x080fe2000000400e */
[----:B------:R-:W-:Y:S01]  /*0e40*/  FFMA.RM R14, R33, R14, 12582913 ;  /* 0x4b400001210e7423 */ /* 0x000fe2000000400e */
[----:B------:R-:W-:Y:S01]  /*0e50*/  SHF.L.U32 R33, R13, 0x17, RZ ;  /* 0x000000170d217819 */ /* 0x000fe200000006ff */
[----:B------:R2:W5:Y:S01]  /*0e60*/  MUFU.EX2 R26, R31 ;  /* 0x0000001f001a7308 */ /* 0x0005620000000800 */
[C---:B------:R-:W-:Y:S01]  /*0e70*/  FADD R35, R21.reuse, -12583039 ;  /* 0xcb40007f15237421 */ /* 0x040fe20000000000 */
[----:B------:R-:W-:Y:S02]  /*0e80*/  SHF.L.U32 R18, R21, 0x17, RZ ;  /* 0x0000001715127819 */ /* 0x000fe400000006ff */
[----:B-1----:R-:W-:Y:S01]  /*0e90*/  FFMA R15, R33, R15, R8 ;  /* 0x0000000f210f7223 */ /* 0x002fe20000000008 */
[----:B------:R-:W-:-:S03]  /*0ea0*/  FFMA R35, R28, 1.4426950216293334961, -R35 ;  /* 0x3fb8aa3b1c237823 */ /* 0x000fc60000000823 */
[----:B------:R-:W1:Y:S01]  /*0eb0*/  MUFU.EX2 R29, R32 ;  /* 0x00000020001d7308 */ /* 0x000e620000000800 */
[----:B--2---:R-:W-:Y:S01]  /*0ec0*/  FADD R31, R14, -12583039 ;  /* 0xcb40007f0e1f7421 */ /* 0x004fe20000000000 */
[----:B------:R-:W-:Y:S01]  /*0ed0*/  FFMA R8, R28, 1.925963033500011079e-08, R35 ;  /* 0x32a570601c087823 */ /* 0x000fe20000000023 */
[----:B---3--:R-:W-:Y:S02]  /*0ee0*/  FFMA R20, R34, R20, R15 ;  /* 0x0000001422147223 */ /* 0x008fe4000000000f */
[C---:B------:R-:W-:Y:S02]  /*0ef0*/  FFMA R31, R24.reuse, 1.4426950216293334961, -R31 ;  /* 0x3fb8aa3b181f7823 */ /* 0x040fe4000000081f */
[----:B----4-:R-:W-:Y:S01]  /*0f00*/  FFMA R11, R11, R25, R20 ;  /* 0x000000190b0b7223 */ /* 0x010fe20000000014 */
[----:B------:R-:W2:Y:S01]  /*0f10*/  MUFU.EX2 R13, R30 ;  /* 0x0000001e000d7308 */ /* 0x000ea20000000800 */
[----:B------:R-:W-:Y:S02]  /*0f20*/  FFMA R31, R24, 1.925963033500011079e-08, R31 ;  /* 0x32a57060181f7823 */ /* 0x000fe4000000001f */
[----:B-----5:R-:W-:Y:S01]  /*0f30*/  FFMA R12, R12, R26, R11 ;  /* 0x0000001a0c0c7223 */ /* 0x020fe2000000000b */
[----:B------:R-:W-:-:S04]  /*0f40*/  SHF.L.U32 R11, R14, 0x17, RZ ;  /* 0x000000170e0b7819 */ /* 0x000fc800000006ff */
[----:B------:R-:W3:Y:S01]  /*0f50*/  MUFU.EX2 R8, R8 ;  /* 0x0000000800087308 */ /* 0x000ee20000000800 */
[----:B-1----:R-:W-:Y:S01]  /*0f60*/  FFMA R12, R9, R29, R12 ;  /* 0x0000001d090c7223 */ /* 0x002fe2000000000c */
[----:B------:R-:W-:-:S06]  /*0f70*/  SHF.L.U32 R9, R22, 0x17, RZ ;  /* 0x0000001716097819 */ /* 0x000fcc00000006ff */
[----:B------:R-:W1:Y:S01]  /*0f80*/  MUFU.EX2 R31, R31 ;  /* 0x0000001f001f7308 */ /* 0x000e620000000800 */
[----:B--2---:R-:W-:-:S04]  /*0f90*/  FFMA R9, R9, R13, R12 ;  /* 0x0000000d09097223 */ /* 0x004fc8000000000c */
[----:B---3--:R-:W-:-:S04]  /*0fa0*/  FFMA R8, R18, R8, R9 ;  /* 0x0000000812087223 */ /* 0x008fc80000000009 */
[----:B-1----:R-:W-:Y:S01]  /*0fb0*/  FFMA R8, R11, R31, R8 ;  /* 0x0000001f0b087223 */ /* 0x002fe20000000008 */
[----:B------:R-:W-:Y:S06]  /*0fc0*/  @P0 BRA `(.L_x_23) ;  /* 0xfffffff800a40947 */ /* 0x000fec000383ffff */
.L_x_22:
[----:B------:R-:W-:Y:S05]  /*0fd0*/  @!P1 BRA `(.L_x_21) ;  /* 0x0000000400b89947 */ /* 0x000fea0003800000 */
[----:B------:R-:W-:Y:S02]  /*0fe0*/  ISETP.GE.U32.AND P1, PT, R27, 0x4, PT ;  /* 0x000000041b00780c */ /* 0x000fe40003f26070 */
[----:B------:R-:W-:-:S04]  /*0ff0*/  LOP3.LUT R20, R6, 0x3, RZ, 0xc0, !PT ;  /* 0x0000000306147812 */ /* 0x000fc800078ec0ff */
[----:B------:R-:W-:-:S07]  /*1000*/  ISETP.NE.AND P0, PT, R20, RZ, PT ;  /* 0x000000ff1400720c */ /* 0x000fce0003f05270 */
[----:B------:R-:W-:Y:S06]  /*1010*/  @!P1 BRA `(.L_x_24) ;  /* 0x0000000000d09947 */ /* 0x000fec0003800000 */
[----:B------:R-:W1:Y:S01]  /*1020*/  LDC.64 R14, c[0x0][0x380] ;  /* 0x0000e000ff0e7b82 */ /* 0x000e620000000a00 */
[CC--:B------:R-:W-:Y:S01]  /*1030*/  IADD3 R9, PT, PT, R7.reuse, R10.reuse, RZ ;  /* 0x0000000a07097210 */ /* 0x0c0fe20007ffe0ff */
[----:B------:R-:W2:Y:S01]  /*1040*/  LDCU UR4, c[0x0][0x3bc] ;  /* 0x00007780ff0477ac */ /* 0x000ea20008000800 */
[----:B------:R-:W-:-:S04]  /*1050*/  IADD3 R11, P1, PT, R7, R10, RZ ;  /* 0x0000000a070b7210 */ /* 0x000fc80007f3e0ff */
[----:B------:R-:W-:Y:S01]  /*1060*/  IADD3.X R18, PT, PT, RZ, RZ, RZ, P1, !PT ;  /* 0x000000ffff127210 */ /* 0x000fe20000ffe4ff */
[----:B------:R-:W3:Y:S01]  /*1070*/  LDC.64 R2, c[0x0][0x380] ;  /* 0x0000e000ff027b82 */ /* 0x000ee20000000a00 */
[----:B-1----:R-:W-:-:S06]  /*1080*/  IMAD.WIDE.U32 R14, R9, 0x4, R14 ;  /* 0x00000004090e7825 */ /* 0x002fcc00078e000e */
[----:B------:R-:W2:Y:S01]  /*1090*/  LDG.E.CONSTANT R14, desc[UR6][R14.64] ;  /* 0x000000060e0e7981 */ /* 0x000ea2000c1e9900 */
[----:B---3--:R-:W-:-:S04]  /*10a0*/  LEA R12, P1, R11, R2, 0x2 ;  /* 0x000000020b0c7211 */ /* 0x008fc800078210ff */
[----:B------:R-:W-:-:S05]  /*10b0*/  LEA.HI.X R13, R11, R3, R18, 0x2, P1 ;  /* 0x000000030b0d7211 */ /* 0x000fca00008f1412 */
[----:B------:R-:W3:Y:S04]  /*10c0*/  LDG.E.CONSTANT R18, desc[UR6][R12.64+0x4] ;  /* 0x000004060c127981 */ /* 0x000ee8000c1e9900 */
[----:B------:R-:W4:Y:S04]  /*10d0*/  LDG.E.CONSTANT R22, desc[UR6][R12.64+0x8] ;  /* 0x000008060c167981 */ /* 0x000f28000c1e9900 */
[----:B------:R1:W5:Y:S01]  /*10e0*/  LDG.E.CONSTANT R24, desc[UR6][R12.64+0xc] ;  /* 0x00000c060c187981 */ /* 0x000362000c1e9900 */
[----:B------:R-:W-:Y:S01]  /*10f0*/  HFMA2 R21, -RZ, RZ, 0.96630859375, -0.0022525787353515625 ;  /* 0x3bbb989dff157431 */ /* 0x000fe200000001ff */
[----:B------:R-:W-:-:S02]  /*1100*/  MOV R25, 0x437c0000 ;  /* 0x437c000000197802 */ /* 0x000fc40000000f00 */
[----:B------:R-:W-:Y:S01]  /*1110*/  IADD3 R10, PT, PT, R10, 0x4, RZ ;  /* 0x000000040a0a7810 */ /* 0x000fe20007ffe0ff */
[----:B--2---:R-:W-:-:S04]  /*1120*/  FFMA R9, R14, UR4, -R17 ;  /* 0x000000040e097c23 */ /* 0x004fc80008000811 */
[----:B------:R-:W-:-:S04]  /*1130*/  FFMA.SAT R2, R9, R21, 0.5 ;  /* 0x3f00000009027423 */ /* 0x000fc80000002015 */
[----:B------:R-:W-:Y:S01]  /*1140*/  FFMA.RM R2, R2, R25, 12582913 ;  /* 0x4b40000102027423 */ /* 0x000fe20000004019 */
[----:B---3--:R-:W-:-:S03]  /*1150*/  FFMA R18, R18, UR4, -R17 ;  /* 0x0000000412127c23 */ /* 0x008fc60008000811 */
[----:B------:R-:W-:Y:S01]  /*1160*/  FADD R14, R2, -12583039 ;  /* 0xcb40007f020e7421 */ /* 0x000fe20000000000 */
[----:B------:R-:W-:Y:S01]  /*1170*/  FFMA.SAT R3, R18, R21, 0.5 ;  /* 0x3f00000012037423 */ /* 0x000fe20000002015 */
[--C-:B----4-:R-:W-:Y:S02]  /*1180*/  FFMA R22, R22, UR4, -R17.reuse ;  /* 0x0000000416167c23 */ /* 0x110fe40008000811 */
[----:B------:R-:W-:Y:S01]  /*1190*/  FFMA R14, R9, 1.4426950216293334961, -R14 ;  /* 0x3fb8aa3b090e7823 */ /* 0x000fe2000000080e */
[----:B------:R-:W-:Y:S01]  /*11a0*/  FFMA.RM R3, R3, R25, 12582913 ;  /* 0x4b40000103037423 */ /* 0x000fe20000004019 */
[----:B-1----:R-:W-:Y:S01]  /*11b0*/  FFMA.SAT R12, R22, R21, 0.5 ;  /* 0x3f000000160c7423 */ /* 0x002fe20000002015 */
[----:B-----5:R-:W-:Y:S01]  /*11c0*/  FFMA R24, R24, UR4, -R17 ;  /* 0x0000000418187c23 */ /* 0x020fe20008000811 */
[----:B------:R-:W-:Y:S01]  /*11d0*/  FFMA R14, R9, 1.925963033500011079e-08, R14 ;  /* 0x32a57060090e7823 */ /* 0x000fe2000000000e */
[----:B------:R-:W-:Y:S01]  /*11e0*/  FADD R11, R3, -12583039 ;  /* 0xcb40007f030b7421 */ /* 0x000fe20000000000 */
[----:B------:R-:W-:Y:S01]  /*11f0*/  FFMA.RM R9, R12, R25, 12582913 ;  /* 0x4b4000010c097423 */ /* 0x000fe20000004019 */
[----:B------:R-:W-:-:S02]  /*1200*/  FFMA.SAT R12, R24, R21, 0.5 ;  /* 0x3f000000180c7423 */ /* 0x000fc40000002015 */
[----:B------:R-:W-:Y:S01]  /*1210*/  FFMA R11, R18, 1.4426950216293334961, -R11 ;  /* 0x3fb8aa3b120b7823 */ /* 0x000fe2000000080b */
[----:B------:R-:W-:Y:S01]  /*1220*/  FADD R13, R9, -12583039 ;  /* 0xcb40007f090d7421 */ /* 0x000fe20000000000 */
[----:B------:R-:W-:Y:S02]  /*1230*/  FFMA.RM R12, R12, R25, 12582913 ;  /* 0x4b4000010c0c7423 */ /* 0x000fe40000004019 */
[----:B------:R-:W-:Y:S01]  /*1240*/  FFMA R18, R18, 1.925963033500011079e-08, R11 ;  /* 0x32a5706012127823 */ /* 0x000fe2000000000b */
[----:B------:R-:W-:Y:S01]  /*1250*/  FFMA R13, R22, 1.4426950216293334961, -R13 ;  /* 0x3fb8aa3b160d7823 */ /* 0x000fe2000000080d */
[----:B------:R-:W-:Y:S01]  /*1260*/  FADD R11, R12, -12583039 ;  /* 0xcb40007f0c0b7421 */ /* 0x000fe20000000000 */
[----:B------:R-:W1:Y:S02]  /*1270*/  MUFU.EX2 R14, R14 ;  /* 0x0000000e000e7308 */ /* 0x000e640000000800 */
[----:B------:R-:W-:Y:S01]  /*1280*/  FFMA R13, R22, 1.925963033500011079e-08, R13 ;  /* 0x32a57060160d7823 */ /* 0x000fe2000000000d */
[----:B------:R-:W-:-:S05]  /*1290*/  FFMA R11, R24, 1.4426950216293334961, -R11 ;  /* 0x3fb8aa3b180b7823 */ /* 0x000fca000000080b */
[----:B------:R-:W2:Y:S01]  /*12a0*/  MUFU.EX2 R18, R18 ;  /* 0x0000001200127308 */ /* 0x000ea20000000800 */
[----:B------:R-:W-:Y:S01]  /*12b0*/  FFMA R24, R24, 1.925963033500011079e-08, R11 ;  /* 0x32a5706018187823 */ /* 0x000fe2000000000b */
[----:B------:R-:W-:-:S06]  /*12c0*/  SHF.L.U32 R11, R2, 0x17, RZ ;  /* 0x00000017020b7819 */ /* 0x000fcc00000006ff */
[----:B------:R-:W3:Y:S01]  /*12d0*/  MUFU.EX2 R13, R13 ;  /* 0x0000000d000d7308 */ /* 0x000ee20000000800 */
[----:B------:R-:W-:Y:S01]  /*12e0*/  SHF.L.U32 R2, R3, 0x17, RZ ;  /* 0x0000001703027819 */ /* 0x000fe200000006ff */
[----:B-1----:R-:W-:-:S06]  /*12f0*/  FFMA R11, R11, R14, R8 ;  /* 0x0000000e0b0b7223 */ /* 0x002fcc0000000008 */
[----:B------:R-:W1:Y:S01]  /*1300*/  MUFU.EX2 R24, R24 ;  /* 0x0000001800187308 */ /* 0x000e620000000800 */
[----:B------:R-:W-:Y:S01]  /*1310*/  SHF.L.U32 R9, R9, 0x17, RZ ;  /* 0x0000001709097819 */ /* 0x000fe200000006ff */
[----:B--2---:R-:W-:Y:S01]  /*1320*/  FFMA R2, R2, R18, R11 ;  /* 0x0000001202027223 */ /* 0x004fe2000000000b */
[----:B------:R-:W-:-:S03]  /*1330*/  SHF.L.U32 R3, R12, 0x17, RZ ;  /* 0x000000170c037819 */ /* 0x000fc600000006ff */
[----:B---3--:R-:W-:-:S04]  /*1340*/  FFMA R2, R9, R13, R2 ;  /* 0x0000000d09027223 */ /* 0x008fc80000000002 */
[----:B-1----:R-:W-:-:S07]  /*1350*/  FFMA R8, R3, R24, R2 ;  /* 0x0000001803087223 */ /* 0x002fce0000000002 */
.L_x_24:
[----:B------:R-:W-:Y:S05]  /*1360*/  @!P0 BRA `(.L_x_21) ;  /* 0x0000000000d48947 */ /* 0x000fea0003800000 */
[----:B------:R-:W-:Y:S02]  /*1370*/  ISETP.NE.AND P1, PT, R20, 0x1, PT ;  /* 0x000000011400780c */ /* 0x000fe40003f25270 */
[----:B------:R-:W-:-:S04]  /*1380*/  LOP3.LUT R2, R6, 0x1, RZ, 0xc0, !PT ;  /* 0x0000000106027812 */ /* 0x000fc800078ec0ff */
[----:B------:R-:W-:-:S07]  /*1390*/  ISETP.NE.U32.AND P0, PT, R2, 0x1, PT ;  /* 0x000000010200780c */ /* 0x000fce0003f05070 */
        /* <DEDUP_REMOVED lines=11> */
[----:B------:R-:W3:Y:S01]  /*1450*/  LDG.E.CONSTANT R12, desc[UR6][R12.64+0x4] ;  /* 0x000004060c0c7981 */ /* 0x000ee2000c1e9900 */
[----:B------:R-:W-:Y:S01]  /*1460*/  HFMA2 R14, -RZ, RZ, 0.96630859375, -0.0022525787353515625 ;  /* 0x3bbb989dff0e7431 */ /* 0x000fe200000001ff */
[----:B------:R-:W-:Y:S02]  /*1470*/  MOV R18, 0x437c0000 ;  /* 0x437c000000127802 */ /* 0x000fe40000000f00 */
[----:B------:R-:W-:Y:S01]  /*1480*/  IADD3 R10, PT, PT, R10, 0x2, RZ ;  /* 0x000000020a0a7810 */ /* 0x000fe20007ffe0ff */
[----:B--2---:R-:W-:-:S04]  /*1490*/  FFMA R9, R2, UR4, -R17 ;  /* 0x0000000402097c23 */ /* 0x004fc80008000811 */
[----:B------:R-:W-:Y:S01]  /*14a0*/  FFMA.SAT R11, R9, R14, 0.5 ;  /* 0x3f000000090b7423 */ /* 0x000fe2000000200e */
[----:B---3--:R-:W-:-:S03]  /*14b0*/  FFMA R15, R12, UR4, -R17 ;  /* 0x000000040c0f7c23 */ /* 0x008fc60008000811 */
[----:B------:R-:W-:Y:S01]  /*14c0*/  FFMA.RM R11, R11, R18, 12582913 ;  /* 0x4b4000010b0b7423 */ /* 0x000fe20000004012 */
[----:B------:R-:W-:-:S03]  /*14d0*/  FFMA.SAT R21, R15, R14, 0.5 ;  /* 0x3f0000000f157423 */ /* 0x000fc6000000200e */
[----:B------:R-:W-:Y:S01]  /*14e0*/  FADD R14, R11, -12583039 ;  /* 0xcb40007f0b0e7421 */ /* 0x000fe20000000000 */
[----:B------:R-:W-:-:S03]  /*14f0*/  FFMA.RM R21, R21, R18, 12582913 ;  /* 0x4b40000115157423 */ /* 0x000fc60000004012 */
[----:B------:R-:W-:Y:S01]  /*1500*/  FFMA R14, R9, 1.4426950216293334961, -R14 ;  /* 0x3fb8aa3b090e7823 */ /* 0x000fe2000000080e */
[----:B------:R-:W-:-:S03]  /*1510*/  FADD R2, R21, -12583039 ;  /* 0xcb40007f15027421 */ /* 0x000fc60000000000 */
[----:B------:R-:W-:Y:S01]  /*1520*/  FFMA R14, R9, 1.925963033500011079e-08, R14 ;  /* 0x32a57060090e7823 */ /* 0x000fe2000000000e */
[----:B------:R-:W-:-:S04]  /*1530*/  FFMA R2, R15, 1.4426950216293334961, -R2 ;  /* 0x3fb8aa3b0f027823 */ /* 0x000fc80000000802 */
[----:B------:R-:W-:Y:S01]  /*1540*/  FFMA R2, R15, 1.925963033500011079e-08, R2 ;  /* 0x32a570600f027823 */ /* 0x000fe20000000002 */
[----:B------:R-:W1:Y:S08]  /*1550*/  MUFU.EX2 R14, R14 ;  /* 0x0000000e000e7308 */ /* 0x000e700000000800 */
[----:B------:R-:W2:Y:S01]  /*1560*/  MUFU.EX2 R2, R2 ;  /* 0x0000000200027308 */ /* 0x000ea20000000800 */
[----:B------:R-:W-:-:S02]  /*1570*/  SHF.L.U32 R11, R11, 0x17, RZ ;  /* 0x000000170b0b7819 */ /* 0x000fc400000006ff */
[----:B------:R-:W-:-:S03]  /*1580*/  SHF.L.U32 R21, R21, 0x17, RZ ;  /* 0x0000001715157819 */ /* 0x000fc600000006ff */
[----:B-1----:R-:W-:-:S04]  /*1590*/  FFMA R8, R11, R14, R8 ;  /* 0x0000000e0b087223 */ /* 0x002fc80000000008 */
[----:B--2---:R-:W-:-:S07]  /*15a0*/  FFMA R8, R21, R2, R8 ;  /* 0x0000000215087223 */ /* 0x004fce0000000008 */
.L_x_25:
[----:B------:R-:W-:Y:S05]  /*15b0*/  @P0 BRA `(.L_x_21) ;  /* 0x0000000000400947 */ /* 0x000fea0003800000 */
[----:B------:R-:W1:Y:S01]  /*15c0*/  LDC.64 R2, c[0x0][0x380] ;  /* 0x0000e000ff027b82 */ /* 0x000e620000000a00 */
[----:B------:R-:W-:Y:S01]  /*15d0*/  IADD3 R7, PT, PT, R7, R10, RZ ;  /* 0x0000000a07077210 */ /* 0x000fe20007ffe0ff */
[----:B------:R-:W2:Y:S04]  /*15e0*/  LDCU UR4, c[0x0][0x3bc] ;  /* 0x00007780ff0477ac */ /* 0x000ea80008000800 */
[----:B-1----:R-:W-:-:S06]  /*15f0*/  IMAD.WIDE.U32 R2, R7, 0x4, R2 ;  /* 0x0000000407027825 */ /* 0x002fcc00078e0002 */
[----:B------:R-:W2:Y:S01]  /*1600*/  LDG.E.CONSTANT R2, desc[UR6][R2.64] ;  /* 0x0000000602027981 */ /* 0x000ea2000c1e9900 */
[----:B------:R-:W-:Y:S01]  /*1610*/  HFMA2 R10, -RZ, RZ, 0.96630859375, -0.0022525787353515625 ;  /* 0x3bbb989dff0a7431 */ /* 0x000fe200000001ff */
[----:B------:R-:W-:Y:S01]  /*1620*/  MOV R12, 0x437c0000 ;  /* 0x437c0000000c7802 */ /* 0x000fe20000000f00 */
[----:B--2---:R-:W-:-:S04]  /*1630*/  FFMA R7, R2, UR4, -R17 ;  /* 0x0000000402077c23 */ /* 0x004fc80008000811 */
[----:B------:R-:W-:-:S04]  /*1640*/  FFMA.SAT R9, R7, R10, 0.5 ;  /* 0x3f00000007097423 */ /* 0x000fc8000000200a */
[----:B------:R-:W-:-:S04]  /*1650*/  FFMA.RM R9, R9, R12, 12582913 ;  /* 0x4b40000109097423 */ /* 0x000fc8000000400c */
[C---:B------:R-:W-:Y:S01]  /*1660*/  FADD R10, R9.reuse, -12583039 ;  /* 0xcb40007f090a7421 */ /* 0x040fe20000000000 */
[----:B------:R-:W-:-:S03]  /*1670*/  SHF.L.U32 R9, R9, 0x17, RZ ;  /* 0x0000001709097819 */ /* 0x000fc600000006ff */
[----:B------:R-:W-:-:S04]  /*1680*/  FFMA R10, R7, 1.4426950216293334961, -R10 ;  /* 0x3fb8aa3b070a7823 */ /* 0x000fc8000000080a */
[----:B------:R-:W-:-:S06]  /*1690*/  FFMA R10, R7, 1.925963033500011079e-08, R10 ;  /* 0x32a57060070a7823 */ /* 0x000fcc000000000a */
[----:B------:R-:W1:Y:S02]  /*16a0*/  MUFU.EX2 R10, R10 ;  /* 0x0000000a000a7308 */ /* 0x000e640000000800 */
[----:B-1----:R-:W-:-:S07]  /*16b0*/  FFMA R8, R9, R10, R8 ;  /* 0x0000000a09087223 */ /* 0x002fce0000000008 */
.L_x_21:
[----:B------:R-:W-:Y:S01]  /*16c0*/  MOV R3, 0x3bbb989d ;  /* 0x3bbb989d00037802 */ /* 0x000fe20000000f00 */
[----:B------:R-:W-:Y:S01]  /*16d0*/  FADD R0, R0, -R17 ;  /* 0x8000001100007221 */ /* 0x000fe20000000000 */
[----:B------:R-:W-:Y:S01]  /*16e0*/  MOV R7, 0x437c0000 ;  /* 0x437c000000077802 */ /* 0x000fe20000000f00 */
[----:B------:R-:W0:Y:S01]  /*16f0*/  LDCU UR4, c[0x0][0x3b4] ;  /* 0x00007680ff0477ac */ /* 0x000e220008000800 */
[----:B------:R-:W-:Y:S01]  /*1700*/  BSSY.RECONVERGENT B0, `(.L_x_26) ;  /* 0x00000b9000007945 */ /* 0x000fe20003800200 */
[----:B------:R-:W-:Y:S01]  /*1710*/  FFMA.SAT R2, R0, R3, 0.5 ;  /* 0x3f00000000027423 */ /* 0x000fe20000002003 */
[----:B------:R-:W1:Y:S03]  /*1720*/  LDCU UR10, c[0x0][0x3bc] ;  /* 0x00007780ff0a77ac */ /* 0x000e660008000800 */
[----:B------:R-:W-:-:S04]  /*1730*/  FFMA.RM R2, R2, R7, 12582913 ;  /* 0x4b40000102027423 */ /* 0x000fc80000004007 */
[----:B------:R-:W-:-:S04]  /*1740*/  FADD R3, R2, -12583039 ;  /* 0xcb40007f02037421 */ /* 0x000fc80000000000 */
[----:B------:R-:W-:-:S04]  /*1750*/  FFMA R3, R0, 1.4426950216293334961, -R3 ;  /* 0x3fb8aa3b00037823 */ /* 0x000fc80000000803 */
[----:B------:R-:W-:Y:S01]  /*1760*/  FFMA R3, R0, 1.925963033500011079e-08, R3 ;  /* 0x32a5706000037823 */ /* 0x000fe20000000003 */
[----:B0-----:R-:W-:Y:S02]  /*1770*/  ISETP.GE.AND P0, PT, R23, UR4, PT ;  /* 0x0000000417007c0c */ /* 0x001fe4000bf06270 */
[----:B------:R-:W-:-:S03]  /*1780*/  SHF.L.U32 R0, R2, 0x17, RZ ;  /* 0x0000001702007819 */ /* 0x000fc600000006ff */
[----:B------:R-:W0:Y:S02]  /*1790*/  MUFU.EX2 R3, R3 ;  /* 0x0000000300037308 */ /* 0x000e240000000800 */
[----:B0-----:R-:W-:-:S04]  /*17a0*/  FMUL R0, R0, R3 ;  /* 0x0000000300007220 */ /* 0x001fc80000400000 */
[----:B------:R-:W-:Y:S02]  /*17b0*/  FFMA R19, R19, R0, R8 ;  /* 0x0000000013137223 */ /* 0x000fe40000000008 */
[----:B-1----:R-:W-:Y:S05]  /*17c0*/  @P0 BRA `(.L_x_27) ;  /* 0x0000000800b00947 */ /* 0x002fea0003800000 */
[----:B------:R-:W0:Y:S01]  /*17d0*/  LDC R18, c[0x0][0x360] ;  /* 0x0000d800ff127b82 */ /* 0x000e220000000800 */
[C---:B------:R-:W-:Y:S01]  /*17e0*/  ISETP.GT.AND P0, PT, R6.reuse, RZ, PT ;  /* 0x000000ff0600720c */ /* 0x040fe20003f04270 */
[----:B------:R-:W-:-:S12]  /*17f0*/  IMAD R20, R6, UR5, RZ ;  /* 0x0000000506147c24 */ /* 0x000fd8000f8e02ff */
[----:B------:R-:W-:Y:S05]  /*1800*/  @P0 BRA `(.L_x_28) ;  /* 0x0000000000280947 */ /* 0x000fea0003800000 */
[----:B------:R-:W1:Y:S02]  /*1810*/  LDC.64 R6, c[0x0][0x390] ;  /* 0x0000e400ff067b82 */ /* 0x000e640000000a00 */
.L_x_29:
[----:B--2---:R-:W-:-:S04]  /*1820*/  IMAD R3, R16, UR4, R23 ;  /* 0x0000000410037c24 */ /* 0x004fc8000f8e0217 */
[----:B-1----:R-:W-:-:S05]  /*1830*/  IMAD.WIDE R2, R3, 0x4, R6 ;  /* 0x0000000403027825 */ /* 0x002fca00078e0206 */
[----:B------:R-:W2:Y:S01]  /*1840*/  LDG.E R9, desc[UR6][R2.64] ;  /* 0x0000000602097981 */ /* 0x000ea2000c1e1900 */
[----:B0-----:R-:W-:-:S04]  /*1850*/  IADD3 R23, PT, PT, R18, R23, RZ ;  /* 0x0000001712177210 */ /* 0x001fc80007ffe0ff */
[----:B------:R-:W-:Y:S01]  /*1860*/  ISETP.GE.AND P0, PT, R23, UR4, PT ;  /* 0x0000000417007c0c */ /* 0x000fe2000bf06270 */
[----:B--2---:R-:W-:-:S05]  /*1870*/  FFMA R9, R0, R9, RZ ;  /* 0x0000000900097223 */ /* 0x004fca00000000ff */
[----:B------:R2:W-:Y:S07]  /*1880*/  STG.E desc[UR6][R2.64], R9 ;  /* 0x0000000902007986 */ /* 0x0005ee000c101906 */
[----:B------:R-:W-:Y:S05]  /*1890*/  @!P0 BRA `(.L_x_29) ;  /* 0xfffffffc00e08947 */ /* 0x000fea000383ffff */
[----:B------:R-:W-:Y:S05]  /*18a0*/  BRA `(.L_x_27) ;  /* 0x0000000800787947 */ /* 0x000fea0003800000 */
.L_x_28:
[----:B------:R-:W1:Y:S01]  /*18b0*/  LDCU.64 UR8, c[0x0][0x380] ;  /* 0x00007000ff0877ac */ /* 0x000e620008000a00 */
[----:B------:R-:W-:-:S04]  /*18c0*/  LOP3.LUT R22, R6, 0x7ffffffc, RZ, 0xc0, !PT ;  /* 0x7ffffffc06167812 */ /* 0x000fc800078ec0ff */
[----:B------:R-:W-:Y:S02]  /*18d0*/  IADD3 R22, PT, PT, -R22, RZ, RZ ;  /* 0x000000ff16167210 */ /* 0x000fe40007ffe1ff */
[----:B-1----:R-:W-:-:S04]  /*18e0*/  LEA R21, P0, R20, UR8, 0x2 ;  /* 0x0000000814157c11 */ /* 0x002fc8000f8010ff */
[----:B------:R-:W-:Y:S02]  /*18f0*/  IADD3 R21, P1, PT, R21, 0x8, RZ ;  /* 0x0000000815157810 */ /* 0x000fe40007f3e0ff */
[----:B------:R-:W-:-:S04]  /*1900*/  LEA.HI.X R24, R20, UR9, RZ, 0x2, P0 ;  /* 0x0000000914187c11 */ /* 0x000fc800080f14ff */
[----:B------:R-:W-:-:S07]  /*1910*/  IADD3.X R24, PT, PT, RZ, R24, RZ, P1, !PT ;  /* 0x00000018ff187210 */ /* 0x000fce0000ffe4ff */
.L_x_34:
[----:B------:R-:W1:Y:S08]  /*1920*/  LDC R25, c[0x0][0x3b4] ;  /* 0x0000ed00ff197b82 */ /* 0x000e700000000800 */
[----:B------:R-:W2:Y:S08]  /*1930*/  LDC.64 R2, c[0x0][0x390] ;  /* 0x0000e400ff027b82 */ /* 0x000eb00000000a00 */
[----:B------:R-:W3:Y:S01]  /*1940*/  LDC R26, c[0x0][0x3ac] ;  /* 0x0000eb00ff1a7b82 */ /* 0x000ee20000000800 */
[----:B-1----:R-:W-:-:S04]  /*1950*/  IMAD R7, R16, R25, R23 ;  /* 0x0000001910077224 */ /* 0x002fc800078e0217 */
[----:B--2---:R-:W-:-:S05]  /*1960*/  IMAD.WIDE R2, R7, 0x4, R2 ;  /* 0x0000000407027825 */ /* 0x004fca00078e0202 */
[----:B------:R1:W5:Y:S01]  /*1970*/  LDG.E R27, desc[UR6][R2.64] ;  /* 0x00000006021b7981 */ /* 0x000362000c1e1900 */
[----:B------:R-:W-:Y:S01]  /*1980*/  HFMA2 R33, -RZ, RZ, 0, 0 ;  /* 0x00000000ff217431 */ /* 0x000fe200000001ff */
[----:B------:R-:W-:Y:S02]  /*1990*/  MOV R10, RZ ;  /* 0x000000ff000a7202 */ /* 0x000fe40000000f00 */
[----:B---3--:R-:W-:-:S13]  /*19a0*/  ISETP.GE.U32.AND P0, PT, R26, 0x4, PT ;  /* 0x000000041a00780c */ /* 0x008fda0003f06070 */
[----:B-1----:R-:W-:Y:S05]  /*19b0*/  @!P0 BRA `(.L_x_30) ;  /* 0x00000004000c8947 */ /* 0x002fea0003800000 */
[----:B------:R-:W-:Y:S02]  /*19c0*/  MOV R33, RZ ;  /* 0x000000ff00217202 */ /* 0x000fe40000000f00 */
[----:B------:R-:W-:Y:S02]  /*19d0*/  MOV R6, R21 ;  /* 0x0000001500067202 */ /* 0x000fe40000000f00 */
[----:B------:R-:W-:Y:S02]  /*19e0*/  MOV R7, R24 ;  /* 0x0000001800077202 */ /* 0x000fe40000000f00 */
[----:B------:R-:W-:Y:S02]  /*19f0*/  MOV R28, R23 ;  /* 0x00000017001c7202 */ /* 0x000fe40000000f00 */
[----:B------:R-:W-:-:S07]  /*1a00*/  MOV R31, R22 ;  /* 0x00000016001f7202 */ /* 0x000fce0000000f00 */
.L_x_31:
[----:B------:R-:W2:Y:S04]  /*1a10*/  LDG.E.CONSTANT R8, desc[UR6][R6.64+-0x8] ;  /* 0xfffff80606087981 */ /* 0x000ea8000c1e9900 */
[----:B------:R-:W3:Y:S04]  /*1a20*/  LDG.E.CONSTANT R10, desc[UR6][R6.64+-0x4] ;  /* 0xfffffc06060a7981 */ /* 0x000ee8000c1e9900 */
[----:B------:R-:W4:Y:S01]  /*1a30*/  LDG.E.CONSTANT R14, desc[UR6][R6.64] ;  /* 0x00000006060e7981 */ /* 0x000f22000c1e9900 */
[----:B------:R-:W-:Y:S01]  /*1a40*/  HFMA2 R29, -RZ, RZ, 0.96630859375, -0.0022525787353515625 ;  /* 0x3bbb989dff1d7431 */ /* 0x000fe200000001ff */
[----:B------:R-:W-:Y:S01]  /*1a50*/  MOV R30, 0x437c0000 ;  /* 0x437c0000001e7802 */ /* 0x000fe20000000f00 */
[----:B--2---:R-:W-:-:S04]  /*1a60*/  FFMA R8, R8, UR10, -R17 ;  /* 0x0000000a08087c23 */ /* 0x004fc80008000811 */
[----:B------:R-:W-:Y:S01]  /*1a70*/  FFMA.SAT R9, R8, R29, 0.5 ;  /* 0x3f00000008097423 */ /* 0x000fe2000000201d */
[----:B---3--:R-:W-:-:S03]  /*1a80*/  FFMA R10, R10, UR10, -R17 ;  /* 0x0000000a0a0a7c23 */ /* 0x008fc60008000811 */
[-C--:B------:R-:W-:Y:S01]  /*1a90*/  FFMA.RM R11, R9, R30.reuse, 12582913 ;  /* 0x4b400001090b7423 */ /* 0x080fe2000000401e */
[----:B------:R-:W-:Y:S01]  /*1aa0*/  FFMA.SAT R15, R10, R29, 0.5 ;  /* 0x3f0000000a0f7423 */ /* 0x000fe2000000201d */
[----:B----4-:R-:W-:Y:S02]  /*1ab0*/  FFMA R14, R14, UR10, -R17 ;  /* 0x0000000a0e0e7c23 */ /* 0x010fe40008000811 */
[----:B------:R-:W-:Y:S01]  /*1ac0*/  FADD R9, R11, -12583039 ;  /* 0xcb40007f0b097421 */ /* 0x000fe20000000000 */
[----:B------:R-:W-:Y:S01]  /*1ad0*/  FFMA.RM R32, R15, R30, 12582913 ;  /* 0x4b4000010f207423 */ /* 0x000fe2000000401e */
[----:B------:R-:W-:Y:S02]  /*1ae0*/  SHF.L.U32 R34, R11, 0x17, RZ ;  /* 0x000000170b227819 */ /* 0x000fe400000006ff */
[----:B------:R-:W-:Y:S01]  /*1af0*/  FFMA R9, R8, 1.4426950216293334961, -R9 ;  /* 0x3fb8aa3b08097823 */ /* 0x000fe20000000809 */
[----:B------:R-:W-:-:S03]  /*1b00*/  FADD R11, R32, -12583039 ;  /* 0xcb40007f200b7421 */ /* 0x000fc60000000000 */
[----:B------:R-:W-:Y:S01]  /*1b10*/  FFMA R12, R8, 1.925963033500011079e-08, R9 ;  /* 0x32a57060080c7823 */ /* 0x000fe20000000009 */
[C---:B------:R-:W-:Y:S01]  /*1b20*/  FFMA R11, R10.reuse, 1.4426950216293334961, -R11 ;  /* 0x3fb8aa3b0a0b7823 */ /* 0x040fe2000000080b */
[----:B------:R-:W1:Y:S02]  /*1b30*/  LDC.64 R8, c[0x0][0x388] ;  /* 0x0000e200ff087b82 */ /* 0x000e640000000a00 */
[----:B------:R-:W2:Y:S01]  /*1b40*/  MUFU.EX2 R13, R12 ;  /* 0x0000000c000d7308 */ /* 0x000ea20000000800 */
[----:B------:R-:W-:Y:S01]  /*1b50*/  FFMA R35, R10, 1.925963033500011079e-08, R11 ;  /* 0x32a570600a237823 */ /* 0x000fe2000000000b */
[----:B--2---:R-:W-:Y:S01]  /*1b60*/  FMUL R34, R34, R13 ;  /* 0x0000000d22227220 */ /* 0x004fe20000400000 */
[----:B------:R-:W-:Y:S01]  /*1b70*/  FFMA.SAT R13, R14, R29, 0.5 ;  /* 0x3f0000000e0d7423 */ /* 0x000fe2000000201d */
[----:B-1----:R-:W-:-:S04]  /*1b80*/  IMAD.WIDE R8, R28, 0x4, R8 ;  /* 0x000000041c087825 */ /* 0x002fc800078e0208 */
[----:B------:R-:W-:Y:S01]  /*1b90*/  FFMA.RM R36, R13, R30, 12582913 ;  /* 0x4b4000010d247423 */ /* 0x000fe2000000401e */
[----:B------:R-:W-:-:S04]  /*1ba0*/  IMAD.WIDE R10, R25, 0x4, R8 ;  /* 0x00000004190a7825 */ /* 0x000fc800078e0208 */
[----:B------:R-:W-:Y:S01]  /*1bb0*/  FADD R15, R36, -12583039 ;  /* 0xcb40007f240f7421 */ /* 0x000fe20000000000 */
[----:B------:R1:W2:Y:S03]  /*1bc0*/  LDG.E.CONSTANT R37, desc[UR6][R8.64] ;  /* 0x0000000608257981 */ /* 0x0002a6000c1e9900 */
[C---:B------:R-:W-:Y:S01]  /*1bd0*/  FFMA R15, R14.reuse, 1.4426950216293334961, -R15 ;  /* 0x3fb8aa3b0e0f7823 */ /* 0x040fe2000000080f */
[C---:B------:R-:W-:Y:S01]  /*1be0*/  IMAD.WIDE R12, R25.reuse, 0x4, R10 ;  /* 0x00000004190c7825 */ /* 0x040fe200078e020a */
[----:B------:R-:W3:Y:S03]  /*1bf0*/  LDG.E.CONSTANT R8, desc[UR6][R10.64] ;  /* 0x000000060a087981 */ /* 0x000ee6000c1e9900 */
[----:B-1----:R-:W-:Y:S01]  /*1c00*/  FFMA R9, R14, 1.925963033500011079e-08, R15 ;  /* 0x32a570600e097823 */ /* 0x002fe2000000000f */
[----:B------:R-:W-:-:S06]  /*1c10*/  IMAD.WIDE R14, R25, 0x4, R12 ;  /* 0x00000004190e7825 */ /* 0x000fcc00078e020c */
[----:B------:R-:W4:Y:S04]  /*1c20*/  LDG.E.CONSTANT R14, desc[UR6][R14.64] ;  /* 0x000000060e0e7981 */ /* 0x000f28000c1e9900 */
[----:B------:R-:W4:Y:S04]  /*1c30*/  LDG.E.CONSTANT R10, desc[UR6][R12.64] ;  /* 0x000000060c0a7981 */ /* 0x000f28000c1e9900 */
[----:B------:R1:W2:Y:S01]  /*1c40*/  LDG.E.CONSTANT R12, desc[UR6][R6.64+0x4] ;  /* 0x00000406060c7981 */ /* 0x0002a2000c1e9900 */
[----:B------:R-:W0:Y:S01]  /*1c50*/  MUFU.EX2 R35, R35 ;  /* 0x0000002300237308 */ /* 0x000e220000000800 */
[----:B------:R-:W-:-:S07]  /*1c60*/  IADD3 R31, PT, PT, R31, 0x4, RZ ;  /* 0x000000041f1f7810 */ /* 0x000fce0007ffe0ff */
[----:B------:R-:W1:Y:S01]  /*1c70*/  MUFU.EX2 R9, R9 ;  /* 0x0000000900097308 */ /* 0x000e620000000800 */
[----:B------:R-:W-:Y:S02]  /*1c80*/  SHF.L.U32 R32, R32, 0x17, RZ ;  /* 0x0000001720207819 */ /* 0x000fe400000006ff */
[----:B------:R-:W-:Y:S02]  /*1c90*/  ISETP.NE.AND P0, PT, R31, RZ, PT ;  /* 0x000000ff1f00720c */ /* 0x000fe40003f05270 */
[----:B------:R-:W-:Y:S01]  /*1ca0*/  SHF.L.U32 R36, R36, 0x17, RZ ;  /* 0x0000001724247819 */ /* 0x000fe200000006ff */
[----:B0-----:R-:W-:Y:S01]  /*1cb0*/  FMUL R32, R32, R35 ;  /* 0x0000002320207220 */ /* 0x001fe20000400000 */
[----:B-1----:R-:W-:-:S03]  /*1cc0*/  IADD3 R6, P1, PT, R6, 0x10, RZ ;  /* 0x0000001006067810 */ /* 0x002fc60007f3e0ff */
[----:B------:R-:W-:Y:S01]  /*1cd0*/  FMUL R36, R36, R9 ;  /* 0x0000000924247220 */ /* 0x000fe20000400000 */
[----:B------:R-:W-:Y:S02]  /*1ce0*/  IADD3.X R7, PT, PT, RZ, R7, RZ, P1, !PT ;  /* 0x00000007ff077210 */ /* 0x000fe40000ffe4ff */
[----:B------:R-:W-:Y:S01]  /*1cf0*/  LEA R28, R25, R28, 0x2 ;  /* 0x0000001c191c7211 */ /* 0x000fe200078e10ff */
[----:B--2---:R-:W-:-:S04]  /*1d00*/  FFMA R12, R12, UR10, -R17 ;  /* 0x0000000a0c0c7c23 */ /* 0x004fc80008000811 */
[----:B------:R-:W-:-:S04]  /*1d10*/  FFMA.SAT R29, R12, R29, 0.5 ;  /* 0x3f0000000c1d7423 */ /* 0x000fc8000000201d */
[----:B------:R-:W-:-:S04]  /*1d20*/  FFMA.RM R30, R29, R30, 12582913 ;  /* 0x4b4000011d1e7423 */ /* 0x000fc8000000401e */
[----:B------:R-:W-:-:S04]  /*1d30*/  FADD R11, R30, -12583039 ;  /* 0xcb40007f1e0b7421 */ /* 0x000fc80000000000 */
[----:B------:R-:W-:-:S04]  /*1d40*/  FFMA R11, R12, 1.4426950216293334961, -R11 ;  /* 0x3fb8aa3b0c0b7823 */ /* 0x000fc8000000080b */
[----:B------:R-:W-:-:S06]  /*1d50*/  FFMA R11, R12, 1.925963033500011079e-08, R11 ;  /* 0x32a570600c0b7823 */ /* 0x000fcc000000000b */
[----:B------:R-:W0:Y:S01]  /*1d60*/  MUFU.EX2 R11, R11 ;  /* 0x0000000b000b7308 */ /* 0x000e220000000800 */
[----:B------:R-:W-:Y:S01]  /*1d70*/  FFMA R37, R34, R37, R33 ;  /* 0x0000002522257223 */ /* 0x000fe20000000021 */
[----:B------:R-:W-:-:S03]  /*1d80*/  SHF.L.U32 R30, R30, 0x17, RZ ;  /* 0x000000171e1e7819 */ /* 0x000fc600000006ff */
[----:B---3--:R-:W-:-:S04]  /*1d90*/  FFMA R37, R32, R8, R37 ;  /* 0x0000000820257223 */ /* 0x008fc80000000025 */
[----:B----4-:R-:W-:Y:S01]  /*1da0*/  FFMA R37, R36, R10, R37 ;  /* 0x0000000a24257223 */ /* 0x010fe20000000025 */
[----:B0-----:R-:W-:-:S04]  /*1db0*/  FMUL R30, R30, R11 ;  /* 0x0000000b1e1e7220 */ /* 0x001fc80000400000 */
[----:B------:R-:W-:Y:S01]  /*1dc0*/  FFMA R33, R30, R14, R37 ;  /* 0x0000000e1e217223 */ /* 0x000fe20000000025 */
[----:B------:R-:W-:Y:S06]  /*1dd0*/  @P0 BRA `(.L_x_31) ;  /* 0xfffffffc000c0947 */ /* 0x000fec000383ffff */
[----:B------:R-:W-:-:S07]  /*1de0*/  LOP3.LUT R10, R26, 0x7ffffffc, RZ, 0xc0, !PT ;  /* 0x7ffffffc1a0a7812 */ /* 0x000fce00078ec0ff */
.L_x_30:
[----:B------:R-:W-:-:S13]  /*1df0*/  LOP3.LUT P0, R6, R26, 0x3, RZ, 0xc0, !PT ;  /* 0x000000031a067812 */ /* 0x000fda000780c0ff */
        /* <DEDUP_REMOVED lines=8> */
[----:B------:R-:W-:-:S05]  /*1e80*/  IADD3 R12, P1, PT, R20, R10, RZ ;  /* 0x0000000a140c7210 */ /* 0x000fca0007f3e0ff */
[----:B------:R-:W3:Y:S01]  /*1e90*/  LDC.64 R6, c[0x0][0x380] ;  /* 0x0000e000ff067b82 */ /* 0x000ee20000000a00 */
[----:B-1----:R-:W-:Y:S01]  /*1ea0*/  IMAD.WIDE.U32 R8, R11, 0x4, R8 ;  /* 0x000000040b087825 */ /* 0x002fe200078e0008 */
[----:B------:R-:W-:-:S05]  /*1eb0*/  IADD3.X R11, PT, PT, RZ, RZ, RZ, P1, !PT ;  /* 0x000000ffff0b7210 */ /* 0x000fca0000ffe4ff */
[----:B------:R-:W2:Y:S01]  /*1ec0*/  LDG.E.CONSTANT R8, desc[UR6][R8.64] ;  /* 0x0000000608087981 */ /* 0x000ea2000c1e9900 */
[----:B---3--:R-:W-:-:S04]  /*1ed0*/  LEA R6, P1, R12, R6, 0x2 ;  /* 0x000000060c067211 */ /* 0x008fc800078210ff */
[----:B------:R-:W-:Y:S02]  /*1ee0*/  LEA.HI.X R7, R12, R7, R11, 0x2, P1 ;  /* 0x000000070c077211 */ /* 0x000fe400008f140b */
[----:B------:R-:W1:Y:S03]  /*1ef0*/  LDC.64 R12, c[0x0][0x388] ;  /* 0x0000e200ff0c7b82 */ /* 0x000e660000000a00 */
[----:B------:R3:W4:Y:S01]  /*1f00*/  LDG.E.CONSTANT R28, desc[UR6][R6.64+0x4] ;  /* 0x00000406061c7981 */ /* 0x000722000c1e9900 */
[----:B------:R-:W-:-:S04]  /*1f10*/  IMAD R11, R10, R25, R23 ;  /* 0x000000190a0b7224 */ /* 0x000fc800078e0217 */
[----:B-1----:R-:W-:-:S05]  /*1f20*/  IMAD.WIDE R12, R11, 0x4, R12 ;  /* 0x000000040b0c7825 */ /* 0x002fca00078e020c */
[----:B------:R1:W4:Y:S01]  /*1f30*/  LDG.E.CONSTANT R26, desc[UR6][R12.64] ;  /* 0x000000060c1a7981 */ /* 0x000322000c1e9900 */
[----:B------:R-:W-:-:S06]  /*1f40*/  IMAD.WIDE R14, R25, 0x4, R12 ;  /* 0x00000004190e7825 */ /* 0x000fcc00078e020c */
[----:B------:R-:W4:Y:S01]  /*1f50*/  LDG.E.CONSTANT R14, desc[UR6][R14.64] ;  /* 0x000000060e0e7981 */ /* 0x000f22000c1e9900 */
[----:B------:R-:W-:Y:S02]  /*1f60*/  HFMA2 R30, -RZ, RZ, 0.96630859375, -0.0022525787353515625 ;  /* 0x3bbb989dff1e7431 */ /* 0x000fe400000001ff */
[----:B---3--:R-:W-:Y:S01]  /*1f70*/  HFMA2 R7, -RZ, RZ, 0.96630859375, -0.0022525787353515625 ;  /* 0x3bbb989dff077431 */ /* 0x008fe200000001ff */
[----:B------:R-:W-:Y:S02]  /*1f80*/  MOV R9, 0x437c0000 ;  /* 0x437c000000097802 */ /* 0x000fe40000000f00 */
[----:B------:R-:W-:Y:S01]  /*1f90*/  IADD3 R10, PT, PT, R10, 0x2, RZ ;  /* 0x000000020a0a7810 */ /* 0x000fe20007ffe0ff */
[----:B--2---:R-:W-:-:S04]  /*1fa0*/  FFMA R11, R8, UR8, -R17 ;  /* 0x00000008080b7c23 */ /* 0x004fc80008000811 */
[----:B------:R-:W-:-:S04]  /*1fb0*/  FFMA.SAT R6, R11, R30, 0.5 ;  /* 0x3f0000000b067423 */ /* 0x000fc8000000201e */
[----:B------:R-:W-:Y:S01]  /*1fc0*/  FFMA.RM R6, R6, R9, 12582913 ;  /* 0x4b40000106067423 */ /* 0x000fe20000004009 */
[----:B----4-:R-:W-:-:S03]  /*1fd0*/  FFMA R28, R28, UR8, -R17 ;  /* 0x000000081c1c7c23 */ /* 0x010fc60008000811 */
[----:B------:R-:W-:Y:S01]  /*1fe0*/  FADD R8, R6, -12583039 ;  /* 0xcb40007f06087421 */ /* 0x000fe20000000000 */
[----:B------:R-:W-:-:S03]  /*1ff0*/  FFMA.SAT R7, R28, R7, 0.5 ;  /* 0x3f0000001c077423 */ /* 0x000fc60000002007 */
[----:B------:R-:W-:Y:S01]  /*2000*/  FFMA R8, R11, 1.4426950216293334961, -R8 ;  /* 0x3fb8aa3b0b087823 */ /* 0x000fe20000000808 */
[----:B------:R-:W-:-:S03]  /*2010*/  FFMA.RM R9, R7, R9, 12582913 ;  /* 0x4b40000107097423 */ /* 0x000fc60000004009 */
[----:B------:R-:W-:Y:S01]  /*2020*/  FFMA R8, R11, 1.925963033500011079e-08, R8 ;  /* 0x32a570600b087823 */ /* 0x000fe20000000008 */
[----:B------:R-:W-:-:S04]  /*2030*/  FADD R7, R9, -12583039 ;  /* 0xcb40007f09077421 */ /* 0x000fc80000000000 */
[C---:B------:R-:W-:Y:S02]  /*2040*/  FFMA R11, R28.reuse, 1.4426950216293334961, -R7 ;  /* 0x3fb8aa3b1c0b7823 */ /* 0x040fe40000000807 */
[----:B------:R-:W2:Y:S02]  /*2050*/  MUFU.EX2 R7, R8 ;  /* 0x0000000800077308 */ /* 0x000ea40000000800 */
[----:B------:R-:W-:-:S06]  /*2060*/  FFMA R11, R28, 1.925963033500011079e-08, R11 ;  /* 0x32a570601c0b7823 */ /* 0x000fcc000000000b */
[----:B-1----:R-:W1:Y:S01]  /*2070*/  MUFU.EX2 R12, R11 ;  /* 0x0000000b000c7308 */ /* 0x002e620000000800 */
[----:B------:R-:W-:Y:S02]  /*2080*/  SHF.L.U32 R6, R6, 0x17, RZ ;  /* 0x0000001706067819 */ /* 0x000fe400000006ff */
[----:B------:R-:W-:-:S03]  /*2090*/  SHF.L.U32 R9, R9, 0x17, RZ ;  /* 0x0000001709097819 */ /* 0x000fc600000006ff */
[----:B--2---:R-:W-:-:S04]  /*20a0*/  FMUL R6, R6, R7 ;  /* 0x0000000706067220 */ /* 0x004fc80000400000 */
[----:B------:R-:W-:Y:S01]  /*20b0*/  FFMA R33, R6, R26, R33 ;  /* 0x0000001a06217223 */ /* 0x000fe20000000021 */
[----:B-1----:R-:W-:-:S04]  /*20c0*/  FMUL R12, R9, R12 ;  /* 0x0000000c090c7220 */ /* 0x002fc80000400000 */
[----:B------:R-:W-:-:S07]  /*20d0*/  FFMA R33, R12, R14, R33 ;  /* 0x0000000e0c217223 */ /* 0x000fce0000000021 */
.L_x_33:
[----:B------:R-:W-:Y:S05]  /*20e0*/  @P0 BRA `(.L_x_32) ;  /* 0x0000000000540947 */ /* 0x000fea0003800000 */
[----:B------:R-:W1:Y:S01]  /*20f0*/  LDC.64 R8, c[0x0][0x380] ;  /* 0x0000e000ff087b82 */ /* 0x000e620000000a00 */
[----:B------:R-:W-:Y:S01]  /*2100*/  IADD3 R7, PT, PT, R20, R10, RZ ;  /* 0x0000000a14077210 */ /* 0x000fe20007ffe0ff */
[----:B------:R-:W-:Y:S01]  /*2110*/  IMAD R11, R10, R25, R23 ;  /* 0x000000190a0b7224 */ /* 0x000fe200078e0217 */
[----:B------:R-:W2:Y:S03]  /*2120*/  LDCU UR8, c[0x0][0x3bc] ;  /* 0x00007780ff0877ac */ /* 0x000ea60008000800 */
[----:B-1----:R-:W-:Y:S02]  /*2130*/  IMAD.WIDE.U32 R8, R7, 0x4, R8 ;  /* 0x0000000407087825 */ /* 0x002fe400078e0008 */
[----:B------:R-:W1:Y:S04]  /*2140*/  LDC.64 R6, c[0x0][0x388] ;  /* 0x0000e200ff067b82 */ /* 0x000e680000000a00 */
[----:B------:R-:W2:Y:S01]  /*2150*/  LDG.E.CONSTANT R8, desc[UR6][R8.64] ;  /* 0x0000000608087981 */ /* 0x000ea2000c1e9900 */
[----:B-1----:R-:W-:-:S06]  /*2160*/  IMAD.WIDE R6, R11, 0x4, R6 ;  /* 0x000000040b067825 */ /* 0x002fcc00078e0206 */
[----:B------:R-:W3:Y:S01]  /*2170*/  LDG.E.CONSTANT R6, desc[UR6][R6.64] ;  /* 0x0000000606067981 */ /* 0x000ee2000c1e9900 */
[----:B------:R-:W-:Y:S01]  /*2180*/  HFMA2 R12, -RZ, RZ, 3.7421875, 0 ;  /* 0x437c0000ff0c7431 */ /* 0x000fe200000001ff */
[----:B------:R-:W-:Y:S01]  /*2190*/  MOV R11, 0x3bbb989d ;  /* 0x3bbb989d000b7802 */ /* 0x000fe20000000f00 */
[----:B--2---:R-:W-:-:S04]  /*21a0*/  FFMA R10, R8, UR8, -R17 ;  /* 0x00000008080a7c23 */ /* 0x004fc80008000811 */
[----:B------:R-:W-:-:S04]  /*21b0*/  FFMA.SAT R11, R10, R11, 0.5 ;  /* 0x3f0000000a0b7423 */ /* 0x000fc8000000200b */
[----:B------:R-:W-:-:S04]  /*21c0*/  FFMA.RM R11, R11, R12, 12582913 ;  /* 0x4b4000010b0b7423 */ /* 0x000fc8000000400c */
[C---:B------:R-:W-:Y:S01]  /*21d0*/  FADD R9, R11.reuse, -12583039 ;  /* 0xcb40007f0b097421 */ /* 0x040fe20000000000 */
[----:B------:R-:W-:-:S03]  /*21e0*/  SHF.L.U32 R11, R11, 0x17, RZ ;  /* 0x000000170b0b7819 */ /* 0x000fc600000006ff */
[----:B------:R-:W-:-:S04]  /*21f0*/  FFMA R9, R10, 1.4426950216293334961, -R9 ;  /* 0x3fb8aa3b0a097823 */ /* 0x000fc80000000809 */
[----:B------:R-:W-:-:S04]  /*2200*/  FFMA R9, R10, 1.925963033500011079e-08, R9 ;  /* 0x32a570600a097823 */ /* 0x000fc80000000009 */
[----:B------:R-:W1:Y:S02]  /*2210*/  MUFU.EX2 R8, R9 ;  /* 0x0000000900087308 */ /* 0x000e640000000800 */
[----:B-1----:R-:W-:-:S04]  /*2220*/  FMUL R8, R11, R8 ;  /* 0x000000080b087220 */ /* 0x002fc80000400000 */
[----:B---3--:R-:W-:-:S07]  /*2230*/  FFMA R33, R8, R6, R33 ;  /* 0x0000000608217223 */ /* 0x008fce0000000021 */
.L_x_32:
[----:B-----5:R-:W-:Y:S01]  /*2240*/  FFMA R27, R0, R27, R33 ;  /* 0x0000001b001b7223 */ /* 0x020fe20000000021 */
[----:B0-----:R-:W-:-:S04]  /*2250*/  IADD3 R23, PT, PT, R18, R23, RZ ;  /* 0x0000001712177210 */ /* 0x001fc80007ffe0ff */
[----:B------:R1:W-:Y:S01]  /*2260*/  STG.E desc[UR6][R2.64], R27 ;  /* 0x0000001b02007986 */ /* 0x0003e2000c101906 */
[----:B------:R-:W-:-:S13]  /*2270*/  ISETP.GE.AND P0, PT, R23, R25, PT ;  /* 0x000000191700720c */ /* 0x000fda0003f06270 */
[----:B-1----:R-:W-:Y:S05]  /*2280*/  @!P0 BRA `(.L_x_34) ;  /* 0xfffffff400a48947 */ /* 0x002fea000383ffff */
.L_x_27:
[----:B------:R-:W-:Y:S05]  /*2290*/  BSYNC.RECONVERGENT B0 ;  /* 0x0000000000007941 */ /* 0x000fea0003800200 */
.L_x_26:
[----:B------:R-:W0:Y:S02]  /*22a0*/  S2R R0, SR_TID.X ;  /* 0x0000000000007919 */ /* 0x000e240000002100 */
[----:B0-----:R-:W-:-:S13]  /*22b0*/  ISETP.NE.AND P0, PT, R0, RZ, PT ;  /* 0x000000ff0000720c */ /* 0x001fda0003f05270 */
[----:B------:R-:W-:Y:S05]  /*22c0*/  @P0 EXIT ;  /* 0x000000000000094d */ /* 0x000fea0003800000 */
[----:B------:R-:W0:Y:S08]  /*22d0*/  LDC R0, c[0x0][0x3a8] ;  /* 0x0000ea00ff007b82 */ /* 0x000e300000000800 */
[----:B--2---:R-:W1:Y:S01]  /*22e0*/  LDC.64 R2, c[0x0][0x398] ;  /* 0x0000e600ff027b82 */ /* 0x004e620000000a00 */
[----:B0-----:R-:W-:-:S05]  /*22f0*/  IADD3 R7, PT, PT, R0, UR5, RZ ;  /* 0x0000000500077c10 */ /* 0x001fca000fffe0ff */
[----:B-1----:R-:W-:-:S05]  /*2300*/  IMAD.WIDE R2, R7, 0x4, R2 ;  /* 0x0000000407027825 */ /* 0x002fca00078e0202 */
[----:B------:R-:W-:Y:S04]  /*2310*/  STG.E desc[UR6][R2.64], R17 ;  /* 0x0000001102007986 */ /* 0x000fe8000c101906 */
[----:B------:R-:W-:Y:S01]  /*2320*/  STG.E desc[UR6][R4.64], R19 ;  /* 0x0000001304007986 */ /* 0x000fe2000c101906 */
[----:B------:R-:W-:Y:S05]  /*2330*/  EXIT ;  /* 0x000000000000794d */ /* 0x000fea0003800000 */
.L_x_35:
        /* <DEDUP_REMOVED lines=12> */
.L_x_38:


//--------------------- .nv.shared.reserved.0     --------------------------
	.section	.nv.shared.reserved.0,"aw",@nobits
	.weak		__nv_reservedSMEM_offset_0_alias
	.size		__nv_reservedSMEM_offset_0_alias, 0, 64
	.other		__nv_reservedSMEM_offset_0_alias,@"STO_CUDA_RESERVED_SHARED STV_DEFAULT"
__nv_reservedSMEM_offset_0_alias:
	.zero		0
	.zero		64


//--------------------- .nv.constant0._Z16normalize_outputPfPKfii --------------------------
	.section	.nv.constant0._Z16normalize_outputPfPKfii,"a",@progbits
	.sectionflags	@""
	.align	4
.nv.constant0._Z16normalize_outputPfPKfii:
	.zero		920


//--------------------- .nv.constant0._Z23online_softmax_v_kernelPKfS0_PfS1_S1_iiiiif --------------------------
	.section	.nv.constant0._Z23online_softmax_v_kernelPKfS0_PfS1_S1_iiiiif,"a",@progbits
	.sectionflags	@""
	.align	4
.nv.constant0._Z23online_softmax_v_kernelPKfS0_PfS1_S1_iiiiif:
	.zero		960


//--------------------- SYMBOLS --------------------------

	.type		.nv.reservedSmem.offset0,@object
	.size		.nv.reservedSmem.offset0,0x4
